	.target	sm_100a

	.elftype	@"ET_EXEC"


//--------------------- .note.nv.tkinfo           --------------------------
	.section	.note.nv.tkinfo,"",@"SHT_NOTE"
	.sectionflags	@"SHF_NOTE_NV_TKINFO"
	.tkinfo
        /*0018*/ 	.word	0x00000002
        /*0030*/ 	.string	""
        /*0030*/ 	.string	"ptxas"
        /*0030*/ 	.string	"Cuda compilation tools, release 13.0, V13.0.88"
        /*0030*/ 	.string	"Build cuda_13.0.r13.0/compiler.36424714_0"
        /*0030*/ 	.string	"-arch sm_100a -m 64 "



//--------------------- .note.nv.cuinfo           --------------------------
	.section	.note.nv.cuinfo,"",@"SHT_NOTE"
	.sectionflags	@"SHF_NOTE_NV_CUINFO"
        /*0018*/ 	.short	0x0002
        /*001a*/ 	.short	0x0064
        /*001c*/ 	.short	0x0082
	.zero		2


//--------------------- .nv.info                  --------------------------
	.section	.nv.info,"",@"SHT_CUDA_INFO"
	.align	4


	//----- nvinfo : EIATTR_REGCOUNT
	.align		4
        /*0000*/ 	.byte	0x04, 0x2f
        /*0002*/ 	.short	(.L_19 - .L_18)
	.align		4
.L_18:
        /*0004*/ 	.word	index@(_ZN7cutlass13device_kernelINS_4gemm6kernel13GemmUniversalIN4cute5tupleIJiiiiEEENS1_10collective13CollectiveMmaINS1_35MainloopSm100TmaUmmaWarpSpecializedILi16ELi2ELi4ENS5_IJNS4_1CILi4EEENSA_ILi2EEENSA_ILi1EEEEEEEENS5_IJNSA_ILi128EEENSA_ILi64EEENSA_ILi32EEEEEEfNS5_IJlSD_lEEEfSK_NS4_8TiledMMAINS4_8MMA_AtomIJNS4_23SM100_MMA_TF32_2x1SM_SSINS_10tfloat32_tESO_fLi128ELi64ELNS4_4UMMA5MajorE0ELSQ_0ELNSP_7ScaleInE0ELSR_0EEEEEENS4_6LayoutINS5_IJSD_SD_SD_EEENS5_IJNSA_ILi0EEESW_SW_EEEEENS5_IJNS4_10UnderscoreESZ_SZ_EEEEENS4_28SM100_TMA_2SM_LOAD_MULTICASTENS4_14ComposedLayoutINS4_7SwizzleILi3ELi4ELi3EEENS4_18smem_ptr_flag_bitsILi32EEENSU_INS5_IJNSA_ILi8EEESI_EEENS5_IJSI_SD_EEEEEEEvNS4_8identityES12_S1C_vS1D_EENS_8epilogue10collective18CollectiveEpilogueINS1F_23Sm100TmaWarpSpecializedILi3ELi2ELi16ELb1ELb0EEEJNS5_IJSH_SH_SI_EEENS5_IJNSU_ISH_SD_EENSU_INS5_IJNSA_ILi16EEESC_EEENS5_IJSD_SI_EEEEEEEEfSK_fSK_NS1F_6fusion15FusionCallbacksIS1J_NS1R_17LinearCombinationIffffLNS_15FloatRoundStyleE2EEES1K_S1Q_JEEENS4_5SM1004TMEM4LOAD26SM100_TMEM_LOAD_32dp32b16xENS4_13SM90_TMA_LOADENS13_INS14_ILi2ELi4ELi3EEES17_NSU_INS5_IJS18_S1M_EEENS5_IJS1M_SD_EEEEEEENS4_39AutoVectorizingCopyWithAssumedAlignmentILi128EEENS4_14SM90_TMA_STOREES26_S28_S28_EEEvvEEEEvNT_6ParamsE)
        /*0008*/ 	.word	0x0000005e


	//----- nvinfo : EIATTR_FRAME_SIZE
	.align		4
.L_19:
        /*000c*/ 	.byte	0x04, 0x11
        /*000e*/ 	.short	(.L_21 - .L_20)
	.align		4
.L_20:
        /*0010*/ 	.word	index@($__internal_2_$__cuda_sm10x_tcgen05_guardrail_trap_unallocated_columns_being_dealloced)
        /*0014*/ 	.word	0x00000000


	//----- nvinfo : EIATTR_FRAME_SIZE
	.align		4
.L_21:
        /*0018*/ 	.byte	0x04, 0x11
        /*001a*/ 	.short	(.L_23 - .L_22)
	.align		4
.L_22:
        /*001c*/ 	.word	index@($__internal_1_$__cuda_sm10x_tcgen05_guardrail_trap_phase_invalid_during_alloc)
        /*0020*/ 	.word	0x00000000


	//----- nvinfo : EIATTR_FRAME_SIZE
	.align		4
.L_23:
        /*0024*/ 	.byte	0x04, 0x11
        /*0026*/ 	.short	(.L_25 - .L_24)
	.align		4
.L_24:
        /*0028*/ 	.word	index@($__internal_0_$__cuda_sm10x_tcgen05_guardrail_trap_col_being_dealloced_not_returned_by_alloc)
        /*002c*/ 	.word	0x00000000


	//----- nvinfo : EIATTR_FRAME_SIZE
	.align		4
.L_25:
        /*0030*/ 	.byte	0x04, 0x11
        /*0032*/ 	.short	(.L_27 - .L_26)
	.align		4
.L_26:
        /*0034*/ 	.word	index@(_ZN7cutlass13device_kernelINS_4gemm6kernel13GemmUniversalIN4cute5tupleIJiiiiEEENS1_10collective13CollectiveMmaINS1_35MainloopSm100TmaUmmaWarpSpecializedILi16ELi2ELi4ENS5_IJNS4_1CILi4EEENSA_ILi2EEENSA_ILi1EEEEEEEENS5_IJNSA_ILi128EEENSA_ILi64EEENSA_ILi32EEEEEEfNS5_IJlSD_lEEEfSK_NS4_8TiledMMAINS4_8MMA_AtomIJNS4_23SM100_MMA_TF32_2x1SM_SSINS_10tfloat32_tESO_fLi128ELi64ELNS4_4UMMA5MajorE0ELSQ_0ELNSP_7ScaleInE0ELSR_0EEEEEENS4_6LayoutINS5_IJSD_SD_SD_EEENS5_IJNSA_ILi0EEESW_SW_EEEEENS5_IJNS4_10UnderscoreESZ_SZ_EEEEENS4_28SM100_TMA_2SM_LOAD_MULTICASTENS4_14ComposedLayoutINS4_7SwizzleILi3ELi4ELi3EEENS4_18smem_ptr_flag_bitsILi32EEENSU_INS5_IJNSA_ILi8EEESI_EEENS5_IJSI_SD_EEEEEEEvNS4_8identityES12_S1C_vS1D_EENS_8epilogue10collective18CollectiveEpilogueINS1F_23Sm100TmaWarpSpecializedILi3ELi2ELi16ELb1ELb0EEEJNS5_IJSH_SH_SI_EEENS5_IJNSU_ISH_SD_EENSU_INS5_IJNSA_ILi16EEESC_EEENS5_IJSD_SI_EEEEEEEEfSK_fSK_NS1F_6fusion15FusionCallbacksIS1J_NS1R_17LinearCombinationIffffLNS_15FloatRoundStyleE2EEES1K_S1Q_JEEENS4_5SM1004TMEM4LOAD26SM100_TMEM_LOAD_32dp32b16xENS4_13SM90_TMA_LOADENS13_INS14_ILi2ELi4ELi3EEES17_NSU_INS5_IJS18_S1M_EEENS5_IJS1M_SD_EEEEEEENS4_39AutoVectorizingCopyWithAssumedAlignmentILi128EEENS4_14SM90_TMA_STOREES26_S28_S28_EEEvvEEEEvNT_6ParamsE)
        /*0038*/ 	.word	0x00000000


	//----- nvinfo : EIATTR_MIN_STACK_SIZE
	.align		4
.L_27:
        /*003c*/ 	.byte	0x04, 0x12
        /*003e*/ 	.short	(.L_29 - .L_28)
	.align		4
.L_28:
        /*0040*/ 	.word	index@(_ZN7cutlass13device_kernelINS_4gemm6kernel13GemmUniversalIN4cute5tupleIJiiiiEEENS1_10collective13CollectiveMmaINS1_35MainloopSm100TmaUmmaWarpSpecializedILi16ELi2ELi4ENS5_IJNS4_1CILi4EEENSA_ILi2EEENSA_ILi1EEEEEEEENS5_IJNSA_ILi128EEENSA_ILi64EEENSA_ILi32EEEEEEfNS5_IJlSD_lEEEfSK_NS4_8TiledMMAINS4_8MMA_AtomIJNS4_23SM100_MMA_TF32_2x1SM_SSINS_10tfloat32_tESO_fLi128ELi64ELNS4_4UMMA5MajorE0ELSQ_0ELNSP_7ScaleInE0ELSR_0EEEEEENS4_6LayoutINS5_IJSD_SD_SD_EEENS5_IJNSA_ILi0EEESW_SW_EEEEENS5_IJNS4_10UnderscoreESZ_SZ_EEEEENS4_28SM100_TMA_2SM_LOAD_MULTICASTENS4_14ComposedLayoutINS4_7SwizzleILi3ELi4ELi3EEENS4_18smem_ptr_flag_bitsILi32EEENSU_INS5_IJNSA_ILi8EEESI_EEENS5_IJSI_SD_EEEEEEEvNS4_8identityES12_S1C_vS1D_EENS_8epilogue10collective18CollectiveEpilogueINS1F_23Sm100TmaWarpSpecializedILi3ELi2ELi16ELb1ELb0EEEJNS5_IJSH_SH_SI_EEENS5_IJNSU_ISH_SD_EENSU_INS5_IJNSA_ILi16EEESC_EEENS5_IJSD_SI_EEEEEEEEfSK_fSK_NS1F_6fusion15FusionCallbacksIS1J_NS1R_17LinearCombinationIffffLNS_15FloatRoundStyleE2EEES1K_S1Q_JEEENS4_5SM1004TMEM4LOAD26SM100_TMEM_LOAD_32dp32b16xENS4_13SM90_TMA_LOADENS13_INS14_ILi2ELi4ELi3EEES17_NSU_INS5_IJS18_S1M_EEENS5_IJS1M_SD_EEEEEEENS4_39AutoVectorizingCopyWithAssumedAlignmentILi128EEENS4_14SM90_TMA_STOREES26_S28_S28_EEEvvEEEEvNT_6ParamsE)
        /*0044*/ 	.word	0x00000000
.L_29:


//--------------------- .nv.compat                --------------------------
	.section	.nv.compat,"",@"SHT_CUDA_COMPAT_INFO"
	.align	4
        /*0000*/ 	.byte	0x02, 0x09, 0x01, 0x00, 0x02, 0x02, 0x02, 0x00, 0x02, 0x05, 0x05, 0x00, 0x03, 0x07, 0x01, 0x01
        /*0010*/ 	.byte	0x02, 0x03, 0x01, 0x00, 0x02, 0x06, 0x01, 0x00, 0x04, 0x0b, 0x08, 0x00, 0x09, 0x00, 0x00, 0x00
        /*0020*/ 	.byte	0x00, 0x00, 0x00, 0x00


//--------------------- .nv.info._ZN7cutlass13device_kernelINS_4gemm6kernel13GemmUniversalIN4cute5tupleIJiiiiEEENS1_10collective13CollectiveMmaINS1_35MainloopSm100TmaUmmaWarpSpecializedILi16ELi2ELi4ENS5_IJNS4_1CILi4EEENSA_ILi2EEENSA_ILi1EEEEEEEENS5_IJNSA_ILi128EEENSA_ILi64EEENSA_ILi32EEEEEEfNS5_IJlSD_lEEEfSK_NS4_8TiledMMAINS4_8MMA_AtomIJNS4_23SM100_MMA_TF32_2x1SM_SSINS_10tfloat32_tESO_fLi128ELi64ELNS4_4UMMA5MajorE0ELSQ_0ELNSP_7ScaleInE0ELSR_0EEEEEENS4_6LayoutINS5_IJSD_SD_SD_EEENS5_IJNSA_ILi0EEESW_SW_EEEEENS5_IJNS4_10UnderscoreESZ_SZ_EEEEENS4_28SM100_TMA_2SM_LOAD_MULTICASTENS4_14ComposedLayoutINS4_7SwizzleILi3ELi4ELi3EEENS4_18smem_ptr_flag_bitsILi32EEENSU_INS5_IJNSA_ILi8EEESI_EEENS5_IJSI_SD_EEEEEEEvNS4_8identityES12_S1C_vS1D_EENS_8epilogue10collective18CollectiveEpilogueINS1F_23Sm100TmaWarpSpecializedILi3ELi2ELi16ELb1ELb0EEEJNS5_IJSH_SH_SI_EEENS5_IJNSU_ISH_SD_EENSU_INS5_IJNSA_ILi16EEESC_EEENS5_IJSD_SI_EEEEEEEEfSK_fSK_NS1F_6fusion15FusionCallbacksIS1J_NS1R_17LinearCombinationIffffLNS_15FloatRoundStyleE2EEES1K_S1Q_JEEENS4_5SM1004TMEM4LOAD26SM100_TMEM_LOAD_32dp32b16xENS4_13SM90_TMA_LOADENS13_INS14_ILi2ELi4ELi3EEES17_NSU_INS5_IJS18_S1M_EEENS5_IJS1M_SD_EEEEEEENS4_39AutoVectorizingCopyWithAssumedAlignmentILi128EEENS4_14SM90_TMA_STOREES26_S28_S28_EEEvvEEEEvNT_6ParamsE --------------------------
	.section	.nv.info._ZN7cutlass13device_kernelINS_4gemm6kernel13GemmUniversalIN4cute5tupleIJiiiiEEENS1_10collective13CollectiveMmaINS1_35MainloopSm100TmaUmmaWarpSpecializedILi16ELi2ELi4ENS5_IJNS4_1CILi4EEENSA_ILi2EEENSA_ILi1EEEEEEEENS5_IJNSA_ILi128EEENSA_ILi64EEENSA_ILi32EEEEEEfNS5_IJlSD_lEEEfSK_NS4_8TiledMMAINS4_8MMA_AtomIJNS4_23SM100_MMA_TF32_2x1SM_SSINS_10tfloat32_tESO_fLi128ELi64ELNS4_4UMMA5MajorE0ELSQ_0ELNSP_7ScaleInE0ELSR_0EEEEEENS4_6LayoutINS5_IJSD_SD_SD_EEENS5_IJNSA_ILi0EEESW_SW_EEEEENS5_IJNS4_10UnderscoreESZ_SZ_EEEEENS4_28SM100_TMA_2SM_LOAD_MULTICASTENS4_14ComposedLayoutINS4_7SwizzleILi3ELi4ELi3EEENS4_18smem_ptr_flag_bitsILi32EEENSU_INS5_IJNSA_ILi8EEESI_EEENS5_IJSI_SD_EEEEEEEvNS4_8identityES12_S1C_vS1D_EENS_8epilogue10collective18CollectiveEpilogueINS1F_23Sm100TmaWarpSpecializedILi3ELi2ELi16ELb1ELb0EEEJNS5_IJSH_SH_SI_EEENS5_IJNSU_ISH_SD_EENSU_INS5_IJNSA_ILi16EEESC_EEENS5_IJSD_SI_EEEEEEEEfSK_fSK_NS1F_6fusion15FusionCallbacksIS1J_NS1R_17LinearCombinationIffffLNS_15FloatRoundStyleE2EEES1K_S1Q_JEEENS4_5SM1004TMEM4LOAD26SM100_TMEM_LOAD_32dp32b16xENS4_13SM90_TMA_LOADENS13_INS14_ILi2ELi4ELi3EEES17_NSU_INS5_IJS18_S1M_EEENS5_IJS1M_SD_EEEEEEENS4_39AutoVectorizingCopyWithAssumedAlignmentILi128EEENS4_14SM90_TMA_STOREES26_S28_S28_EEEvvEEEEvNT_6ParamsE,"",@"SHT_CUDA_INFO"
	.sectionflags	@""
	.align	4


	//----- nvinfo : EIATTR_CUDA_API_VERSION
	.align		4
        /*0000*/ 	.byte	0x04, 0x37
        /*0002*/ 	.short	(.L_31 - .L_30)
.L_30:
        /*0004*/ 	.word	0x00000082


	//----- nvinfo : EIATTR_KPARAM_INFO
	.align		4
.L_31:
        /*0008*/ 	.byte	0x04, 0x17
        /*000a*/ 	.short	(.L_33 - .L_32)
.L_32:
        /*000c*/ 	.word	0x00000000
        /*0010*/ 	.short	0x0000
        /*0012*/ 	.short	0x0000
        /*0014*/ 	.byte	0x00, 0xf0, 0x01, 0x20


	//----- nvinfo : EIATTR_AT_ENTRY_FRAGMENTS
	.align		4
.L_33:
        /*0018*/ 	.byte	0x04, 0x4f
        /*001a*/ 	.short	(.L_35 - .L_34)


	//   ....[0]....
.L_34:
        /*001c*/ 	.word	0x00000007


	//----- nvinfo : EIATTR_RESERVED_SMEM_USED
	.align		4
.L_35:
        /*0020*/ 	.byte	0x01, 0x41
	.zero		2


	//----- nvinfo : EIATTR_SPARSE_MMA_MASK
	.align		4
        /*0024*/ 	.byte	0x03, 0x50
        /*0026*/ 	.short	0x0000


	//----- nvinfo : EIATTR_TCGEN05_2CTA_USED
	.align		4
        /*0028*/ 	.byte	0x01, 0x52
	.zero		2


	//----- nvinfo : EIATTR_MAXREG_COUNT
	.align		4
        /*002c*/ 	.byte	0x03, 0x1b
        /*002e*/ 	.short	0x00ff


	//----- nvinfo : EIATTR_NUM_BARRIERS
	.align		4
        /*0030*/ 	.byte	0x02, 0x4c
        /*0032*/ 	.byte	0x07
	.zero		1


	//----- nvinfo : EIATTR_EXTERNS
	.align		4
        /*0034*/ 	.byte	0x04, 0x0f
        /*0036*/ 	.short	(.L_37 - .L_36)


	//   ....[0]....
	.align		4
.L_36:
        /*0038*/ 	.word	index@(__assertfail)


	//----- nvinfo : EIATTR_MERCURY_ISA_VERSION
	.align		4
.L_37:
        /*003c*/ 	.byte	0x03, 0x5f
        /*003e*/ 	.short	0x0101


	//----- nvinfo : EIATTR_INT_WARP_WIDE_INSTR_OFFSETS
	.align		4
        /*0040*/ 	.byte	0x04, 0x31
        /*0042*/ 	.short	(.L_39 - .L_38)


	//   ....[0]....
.L_38:
        /*0044*/ 	.word	0x00000f60


	//   ....[1]....
        /*0048*/ 	.word	0x00001020


	//   ....[2]....
        /*004c*/ 	.word	0x00004d90


	//   ....[3]....
        /*0050*/ 	.word	0x00004db0


	//   ....[4]....
        /*0054*/ 	.word	0x00004de0


	//   ....[5]....
        /*0058*/ 	.word	0x000059a0


	//   ....[6]....
        /*005c*/ 	.word	0x00005a60


	//   ....[7]....
        /*0060*/ 	.word	0x00005ad0


	//   ....[8]....
        /*0064*/ 	.word	0x00005c00


	//   ....[9]....
        /*0068*/ 	.word	0x00005d10


	//   ....[10]....
        /*006c*/ 	.word	0x00005d50


	//----- nvinfo : EIATTR_COOP_GROUP_MASK_REGIDS
	.align		4
.L_39:
        /*0070*/ 	.byte	0x04, 0x29
        /*0072*/ 	.short	(.L_41 - .L_40)


	//   ....[0]....
.L_40:
        /*0074*/ 	.word	0xffffffff


	//   ....[1]....
        /*0078*/ 	.word	0xffffffff


	//   ....[2]....
        /*007c*/ 	.word	0xffffffff


	//   ....[3]....
        /*0080*/ 	.word	0xffffffff


	//   ....[4]....
        /*0084*/ 	.word	0xffffffff


	//   ....[5]....
        /*0088*/ 	.word	0xffffffff


	//   ....[6]....
        /*008c*/ 	.word	0xffffffff


	//   ....[7]....
        /*0090*/ 	.word	0xffffffff


	//   ....[8]....
        /*0094*/ 	.word	0xffffffff


	//   ....[9]....
        /*0098*/ 	.word	0xffffffff


	//   ....[10]....
        /*009c*/ 	.word	0xffffffff


	//   ....[11]....
        /*00a0*/ 	.word	0xffffffff


	//   ....[12]....
        /*00a4*/ 	.word	0xffffffff


	//   ....[13]....
        /*00a8*/ 	.word	0xffffffff


	//----- nvinfo : EIATTR_COOP_GROUP_INSTR_OFFSETS
	.align		4
.L_41:
        /*00ac*/ 	.byte	0x04, 0x28
        /*00ae*/ 	.short	(.L_43 - .L_42)


	//   ....[0]....
.L_42:
        /*00b0*/ 	.word	0x000000b0


	//   ....[1]....
        /*00b4*/ 	.word	0x00000510


	//   ....[2]....
        /*00b8*/ 	.word	0x00000890


	//   ....[3]....
        /*00bc*/ 	.word	0x00000a10


	//   ....[4]....
        /*00c0*/ 	.word	0x00000b10


	//   ....[5]....
        /*00c4*/ 	.word	0x00000c80


	//   ....[6]....
        /*00c8*/ 	.word	0x00000e20


	//   ....[7]....
        /*00cc*/ 	.word	0x00001080


	//   ....[8]....
        /*00d0*/ 	.word	0x000025d0


	//   ....[9]....
        /*00d4*/ 	.word	0x00003b70


	//   ....[10]....
        /*00d8*/ 	.word	0x00004040


	//   ....[11]....
        /*00dc*/ 	.word	0x00004070


	//   ....[12]....
        /*00e0*/ 	.word	0x00004c90


	//   ....[13]....
        /*00e4*/ 	.word	0x00004ea0


	//----- nvinfo : EIATTR_VRC_CTA_INIT_COUNT
	.align		4
.L_43:
        /*00e8*/ 	.byte	0x02, 0x4a
        /*00ea*/ 	.byte	0x80
	.zero		1


	//----- nvinfo : EIATTR_SYSCALL_OFFSETS
	.align		4
        /*00ec*/ 	.byte	0x04, 0x46
        /*00ee*/ 	.short	(.L_45 - .L_44)


	//   ....[0]....
.L_44:
        /*00f0*/ 	.word	0x00006a60


	//   ....[1]....
        /*00f4*/ 	.word	0x00006b50


	//   ....[2]....
        /*00f8*/ 	.word	0x00007380


	//   ....[3]....
        /*00fc*/ 	.word	0x00007ba0


	//----- nvinfo : EIATTR_MBARRIER_INSTR_OFFSETS
	.align		4
.L_45:
        /*0100*/ 	.byte	0x04, 0x39
        /*0102*/ 	.short	(.L_47 - .L_46)


	//   ....[0]....
.L_46:
        /*0104*/ 	.word	0x00000670
        /*0108*/ 	.word	0x000000ff
        /*010c*/ 	.word	0x00000000
        /*0110*/ 	.short	0x0100
        /*0112*/ 	.byte	0x04
	.zero		1


	//   ....[1]....
        /*0114*/ 	.word	0x00000680
        /*0118*/ 	.word	0x000000ff
        /*011c*/ 	.word	0x00000080
        /*0120*/ 	.short	0x0100
        /*0122*/ 	.byte	0x04
	.zero		1


	//   ....[2]....
        /*0124*/ 	.word	0x00000690
        /*0128*/ 	.word	0x000000ff
        /*012c*/ 	.word	0x00000008
        /*0130*/ 	.short	0x0100
        /*0132*/ 	.byte	0x04
	.zero		1


	//   ....[3]....
        /*0134*/ 	.word	0x000006a0
        /*0138*/ 	.word	0x000000ff
        /*013c*/ 	.word	0x00000088
        /*0140*/ 	.short	0x0100
        /*0142*/ 	.byte	0x04
	.zero		1


	//   ....[4]....
        /*0144*/ 	.word	0x000006b0
        /*0148*/ 	.word	0x000000ff
        /*014c*/ 	.word	0x00000010
        /*0150*/ 	.short	0x0100
        /*0152*/ 	.byte	0x04
	.zero		1


	//   ....[5]....
        /*0154*/ 	.word	0x000006c0
        /*0158*/ 	.word	0x000000ff
        /*015c*/ 	.word	0x00000090
        /*0160*/ 	.short	0x0100
        /*0162*/ 	.byte	0x04
	.zero		1


	//   ....[6]....
        /*0164*/ 	.word	0x000006d0
        /*0168*/ 	.word	0x000000ff
        /*016c*/ 	.word	0x00000018
        /*0170*/ 	.short	0x0100
        /*0172*/ 	.byte	0x04
	.zero		1


	//   ....[7]....
        /*0174*/ 	.word	0x000006e0
        /*0178*/ 	.word	0x000000ff
        /*017c*/ 	.word	0x00000098
        /*0180*/ 	.short	0x0100
        /*0182*/ 	.byte	0x04
	.zero		1


	//   ....[8]....
        /*0184*/ 	.word	0x000006f0
        /*0188*/ 	.word	0x000000ff
        /*018c*/ 	.word	0x00000020
        /*0190*/ 	.short	0x0100
        /*0192*/ 	.byte	0x04
	.zero		1


	//   ....[9]....
        /*0194*/ 	.word	0x00000700
        /*0198*/ 	.word	0x000000ff
        /*019c*/ 	.word	0x000000a0
        /*01a0*/ 	.short	0x0100
        /*01a2*/ 	.byte	0x04
	.zero		1


	//   ....[10]....
        /*01a4*/ 	.word	0x00000710
        /*01a8*/ 	.word	0x000000ff
        /*01ac*/ 	.word	0x00000028
        /*01b0*/ 	.short	0x0100
        /*01b2*/ 	.byte	0x04
	.zero		1


	//   ....[11]....
        /*01b4*/ 	.word	0x00000720
        /*01b8*/ 	.word	0x000000ff
        /*01bc*/ 	.word	0x000000a8
        /*01c0*/ 	.short	0x0100
        /*01c2*/ 	.byte	0x04
	.zero		1


	//   ....[12]....
        /*01c4*/ 	.word	0x00000730
        /*01c8*/ 	.word	0x000000ff
        /*01cc*/ 	.word	0x00000030
        /*01d0*/ 	.short	0x0100
        /*01d2*/ 	.byte	0x04
	.zero		1


	//   ....[13]....
        /*01d4*/ 	.word	0x00000740
        /*01d8*/ 	.word	0x000000ff
        /*01dc*/ 	.word	0x000000b0
        /*01e0*/ 	.short	0x0100
        /*01e2*/ 	.byte	0x04
	.zero		1


	//   ....[14]....
        /*01e4*/ 	.word	0x00000750
        /*01e8*/ 	.word	0x000000ff
        /*01ec*/ 	.word	0x00000038
        /*01f0*/ 	.short	0x0100
        /*01f2*/ 	.byte	0x04
	.zero		1


	//   ....[15]....
        /*01f4*/ 	.word	0x00000760
        /*01f8*/ 	.word	0x000000ff
        /*01fc*/ 	.word	0x000000b8
        /*0200*/ 	.short	0x0100
        /*0202*/ 	.byte	0x04
	.zero		1


	//   ....[16]....
        /*0204*/ 	.word	0x00000770
        /*0208*/ 	.word	0x000000ff
        /*020c*/ 	.word	0x00000040
        /*0210*/ 	.short	0x0100
        /*0212*/ 	.byte	0x04
	.zero		1


	//   ....[17]....
        /*0214*/ 	.word	0x00000780
        /*0218*/ 	.word	0x000000ff
        /*021c*/ 	.word	0x000000c0
        /*0220*/ 	.short	0x0100
        /*0222*/ 	.byte	0x04
	.zero		1


	//   ....[18]....
        /*0224*/ 	.word	0x00000790
        /*0228*/ 	.word	0x000000ff
        /*022c*/ 	.word	0x00000048
        /*0230*/ 	.short	0x0100
        /*0232*/ 	.byte	0x04
	.zero		1


	//   ....[19]....
        /*0234*/ 	.word	0x000007a0
        /*0238*/ 	.word	0x000000ff
        /*023c*/ 	.word	0x000000c8
        /*0240*/ 	.short	0x0100
        /*0242*/ 	.byte	0x04
	.zero		1


	//   ....[20]....
        /*0244*/ 	.word	0x000007b0
        /*0248*/ 	.word	0x000000ff
        /*024c*/ 	.word	0x00000050
        /*0250*/ 	.short	0x0100
        /*0252*/ 	.byte	0x04
	.zero		1


	//   ....[21]....
        /*0254*/ 	.word	0x000007c0
        /*0258*/ 	.word	0x000000ff
        /*025c*/ 	.word	0x000000d0
        /*0260*/ 	.short	0x0100
        /*0262*/ 	.byte	0x04
	.zero		1


	//   ....[22]....
        /*0264*/ 	.word	0x000007d0
        /*0268*/ 	.word	0x000000ff
        /*026c*/ 	.word	0x00000058
        /*0270*/ 	.short	0x0100
        /*0272*/ 	.byte	0x04
	.zero		1


	//   ....[23]....
        /*0274*/ 	.word	0x000007e0
        /*0278*/ 	.word	0x000000ff
        /*027c*/ 	.word	0x000000d8
        /*0280*/ 	.short	0x0100
        /*0282*/ 	.byte	0x04
	.zero		1


	//   ....[24]....
        /*0284*/ 	.word	0x000007f0
        /*0288*/ 	.word	0x000000ff
        /*028c*/ 	.word	0x00000060
        /*0290*/ 	.short	0x0100
        /*0292*/ 	.byte	0x04
	.zero		1


	//   ....[25]....
        /*0294*/ 	.word	0x00000800
        /*0298*/ 	.word	0x000000ff
        /*029c*/ 	.word	0x000000e0
        /*02a0*/ 	.short	0x0100
        /*02a2*/ 	.byte	0x04
	.zero		1


	//   ....[26]....
        /*02a4*/ 	.word	0x00000810
        /*02a8*/ 	.word	0x000000ff
        /*02ac*/ 	.word	0x00000068
        /*02b0*/ 	.short	0x0100
        /*02b2*/ 	.byte	0x04
	.zero		1


	//   ....[27]....
        /*02b4*/ 	.word	0x00000820
        /*02b8*/ 	.word	0x000000ff
        /*02bc*/ 	.word	0x000000e8
        /*02c0*/ 	.short	0x0100
        /*02c2*/ 	.byte	0x04
	.zero		1


	//   ....[28]....
        /*02c4*/ 	.word	0x00000830
        /*02c8*/ 	.word	0x000000ff
        /*02cc*/ 	.word	0x00000070
        /*02d0*/ 	.short	0x0100
        /*02d2*/ 	.byte	0x04
	.zero		1


	//   ....[29]....
        /*02d4*/ 	.word	0x00000840
        /*02d8*/ 	.word	0x000000ff
        /*02dc*/ 	.word	0x000000f0
        /*02e0*/ 	.short	0x0100
        /*02e2*/ 	.byte	0x04
	.zero		1


	//   ....[30]....
        /*02e4*/ 	.word	0x00000850
        /*02e8*/ 	.word	0x000000ff
        /*02ec*/ 	.word	0x00000078
        /*02f0*/ 	.short	0x0100
        /*02f2*/ 	.byte	0x04
	.zero		1


	//   ....[31]....
        /*02f4*/ 	.word	0x00000860
        /*02f8*/ 	.word	0x000000ff
        /*02fc*/ 	.word	0x000000f8
        /*0300*/ 	.short	0x0100
        /*0302*/ 	.byte	0x04
	.zero		1


	//   ....[32]....
        /*0304*/ 	.word	0x000009a0
        /*0308*/ 	.word	0x000000ff
        /*030c*/ 	.word	0x00000100
        /*0310*/ 	.short	0x0100
        /*0312*/ 	.byte	0x04
	.zero		1


	//   ....[33]....
        /*0314*/ 	.word	0x000009b0
        /*0318*/ 	.word	0x000000ff
        /*031c*/ 	.word	0x00000118
        /*0320*/ 	.short	0x0100
        /*0322*/ 	.byte	0x04
	.zero		1


	//   ....[34]....
        /*0324*/ 	.word	0x000009c0
        /*0328*/ 	.word	0x000000ff
        /*032c*/ 	.word	0x00000108
        /*0330*/ 	.short	0x0100
        /*0332*/ 	.byte	0x04
	.zero		1


	//   ....[35]....
        /*0334*/ 	.word	0x000009d0
        /*0338*/ 	.word	0x000000ff
        /*033c*/ 	.word	0x00000120
        /*0340*/ 	.short	0x0100
        /*0342*/ 	.byte	0x04
	.zero		1


	//   ....[36]....
        /*0344*/ 	.word	0x000009e0
        /*0348*/ 	.word	0x000000ff
        /*034c*/ 	.word	0x00000110
        /*0350*/ 	.short	0x0100
        /*0352*/ 	.byte	0x04
	.zero		1


	//   ....[37]....
        /*0354*/ 	.word	0x000009f0
        /*0358*/ 	.word	0x000000ff
        /*035c*/ 	.word	0x00000128
        /*0360*/ 	.short	0x0100
        /*0362*/ 	.byte	0x04
	.zero		1


	//   ....[38]....
        /*0364*/ 	.word	0x00000ae0
        /*0368*/ 	.word	0x000000ff
        /*036c*/ 	.word	0x00000130
        /*0370*/ 	.short	0x0100
        /*0372*/ 	.byte	0x06
	.zero		1


	//   ....[39]....
        /*0374*/ 	.word	0x00000af0
        /*0378*/ 	.word	0x000000ff
        /*037c*/ 	.word	0x00000138
        /*0380*/ 	.short	0x0100
        /*0382*/ 	.byte	0x06
	.zero		1


	//   ....[40]....
        /*0384*/ 	.word	0x00000c30
        /*0388*/ 	.word	0x000000ff
        /*038c*/ 	.word	0x00000140
        /*0390*/ 	.short	0x0100
        /*0392*/ 	.byte	0x06
	.zero		1


	//   ....[41]....
        /*0394*/ 	.word	0x00000c40
        /*0398*/ 	.word	0x000000ff
        /*039c*/ 	.word	0x00000150
        /*03a0*/ 	.short	0x0100
        /*03a2*/ 	.byte	0x06
	.zero		1


	//   ....[42]....
        /*03a4*/ 	.word	0x00000c50
        /*03a8*/ 	.word	0x000000ff
        /*03ac*/ 	.word	0x00000148
        /*03b0*/ 	.short	0x0100
        /*03b2*/ 	.byte	0x06
	.zero		1


	//   ....[43]....
        /*03b4*/ 	.word	0x00000c60
        /*03b8*/ 	.word	0x000000ff
        /*03bc*/ 	.word	0x00000158
        /*03c0*/ 	.short	0x0100
        /*03c2*/ 	.byte	0x06
	.zero		1


	//   ....[44]....
        /*03c4*/ 	.word	0x00000d90
        /*03c8*/ 	.word	0x000000ff
        /*03cc*/ 	.word	0x00000160
        /*03d0*/ 	.short	0x0100
        /*03d2*/ 	.byte	0x04
	.zero		1


	//   ....[45]....
        /*03d4*/ 	.word	0x00000da0
        /*03d8*/ 	.word	0x000000ff
        /*03dc*/ 	.word	0x00000180
        /*03e0*/ 	.short	0x0100
        /*03e2*/ 	.byte	0x04
	.zero		1


	//   ....[46]....
        /*03e4*/ 	.word	0x00000db0
        /*03e8*/ 	.word	0x000000ff
        /*03ec*/ 	.word	0x00000168
        /*03f0*/ 	.short	0x0100
        /*03f2*/ 	.byte	0x04
	.zero		1


	//   ....[47]....
        /*03f4*/ 	.word	0x00000dc0
        /*03f8*/ 	.word	0x000000ff
        /*03fc*/ 	.word	0x00000188
        /*0400*/ 	.short	0x0100
        /*0402*/ 	.byte	0x04
	.zero		1


	//   ....[48]....
        /*0404*/ 	.word	0x00000dd0
        /*0408*/ 	.word	0x000000ff
        /*040c*/ 	.word	0x00000170
        /*0410*/ 	.short	0x0100
        /*0412*/ 	.byte	0x04
	.zero		1


	//   ....[49]....
        /*0414*/ 	.word	0x00000de0
        /*0418*/ 	.word	0x000000ff
        /*041c*/ 	.word	0x00000190
        /*0420*/ 	.short	0x0100
        /*0422*/ 	.byte	0x04
	.zero		1


	//   ....[50]....
        /*0424*/ 	.word	0x00000df0
        /*0428*/ 	.word	0x000000ff
        /*042c*/ 	.word	0x00000178
        /*0430*/ 	.short	0x0100
        /*0432*/ 	.byte	0x04
	.zero		1


	//   ....[51]....
        /*0434*/ 	.word	0x00000e00
        /*0438*/ 	.word	0x000000ff
        /*043c*/ 	.word	0x00000198
        /*0440*/ 	.short	0x0100
        /*0442*/ 	.byte	0x04
	.zero		1


	//   ....[52]....
        /*0444*/ 	.word	0x00000f00
        /*0448*/ 	.word	0x000000ff
        /*044c*/ 	.word	0x000001a0
        /*0450*/ 	.short	0x0100
        /*0452*/ 	.byte	0x04
	.zero		1


	//   ....[53]....
        /*0454*/ 	.word	0x00000f10
        /*0458*/ 	.word	0x000000ff
        /*045c*/ 	.word	0x000001b0
        /*0460*/ 	.short	0x0100
        /*0462*/ 	.byte	0x04
	.zero		1


	//   ....[54]....
        /*0464*/ 	.word	0x00000f20
        /*0468*/ 	.word	0x000000ff
        /*046c*/ 	.word	0x000001a8
        /*0470*/ 	.short	0x0100
        /*0472*/ 	.byte	0x04
	.zero		1


	//   ....[55]....
        /*0474*/ 	.word	0x00000f30
        /*0478*/ 	.word	0x000000ff
        /*047c*/ 	.word	0x000001b8
        /*0480*/ 	.short	0x0100
        /*0482*/ 	.byte	0x04
	.zero		1


	//   ....[56]....
        /*0484*/ 	.word	0x00001040
        /*0488*/ 	.word	0x000000ff
        /*048c*/ 	.word	0x000001c0
        /*0490*/ 	.short	0x0100
        /*0492*/ 	.byte	0x06
	.zero		1


	//   ....[57]....
        /*0494*/ 	.word	0x00001df0
        /*0498*/ 	.word	0x00000000
        /*049c*/ 	.word	0x000001b0
        /*04a0*/ 	.short	0x010a
        /*04a2*/ 	.byte	0xff
	.zero		1


	//   ....[58]....
        /*04a4*/ 	.word	0x00001e10
        /*04a8*/ 	.word	0x00000000
        /*04ac*/ 	.word	0x000001a0
        /*04b0*/ 	.short	0x0101
        /*04b2*/ 	.byte	0xff
	.zero		1


	//   ....[59]....
        /*04b4*/ 	.word	0x00001ec0
        /*04b8*/ 	.word	0x000000ff
        /*04bc*/ 	.word	0x00000080
        /*04c0*/ 	.short	0x010a
        /*04c2*/ 	.byte	0x04
	.zero		1


	//   ....[60]....
        /*04c4*/ 	.word	0x00001f90
        /*04c8*/ 	.word	0x000000ff
        /*04cc*/ 	.word	0x00000080
        /*04d0*/ 	.short	0x010a
        /*04d2*/ 	.byte	0x21
	.zero		1


	//   ....[61]....
        /*04d4*/ 	.word	0x00002140
        /*04d8*/ 	.word	0x000000ff
        /*04dc*/ 	.word	0x00000080
        /*04e0*/ 	.short	0x010a
        /*04e2*/ 	.byte	0x05
	.zero		1


	//   ....[62]....
        /*04e4*/ 	.word	0x00002280
        /*04e8*/ 	.word	0x000000ff
        /*04ec*/ 	.word	0x00000138
        /*04f0*/ 	.short	0x0101
        /*04f2*/ 	.byte	0x0d
	.zero		1


	//   ....[63]....
        /*04f4*/ 	.word	0x000022a0
        /*04f8*/ 	.word	0x000000ff
        /*04fc*/ 	.word	0x00000080
        /*0500*/ 	.short	0x010a
        /*0502*/ 	.byte	0x04
	.zero		1


	//   ....[64]....
        /*0504*/ 	.word	0x00002320
        /*0508*/ 	.word	0x000000ff
        /*050c*/ 	.word	0x00000080
        /*0510*/ 	.short	0x010a
        /*0512*/ 	.byte	0x11
	.zero		1


	//   ....[65]....
        /*0514*/ 	.word	0x000024b0
        /*0518*/ 	.word	0x000000ff
        /*051c*/ 	.word	0x00000080
        /*0520*/ 	.short	0x010a
        /*0522*/ 	.byte	0x05
	.zero		1


	//   ....[66]....
        /*0524*/ 	.word	0x00002600
        /*0528*/ 	.word	0x00000003
        /*052c*/ 	.word	0x00000140
        /*0530*/ 	.short	0x010a
        /*0532*/ 	.byte	0xff
	.zero		1


	//   ....[67]....
        /*0534*/ 	.word	0x00002750
        /*0538*/ 	.word	0x00000000
        /*053c*/ 	.word	0x00000000
        /*0540*/ 	.short	0x0101
        /*0542*/ 	.byte	0xff
	.zero		1


	//   ....[68]....
        /*0544*/ 	.word	0x00002d00
        /*0548*/ 	.word	0x000000ff
        /*054c*/ 	.word	0x00000000
        /*0550*/ 	.short	0x010a
        /*0552*/ 	.byte	0x04
	.zero		1


	//   ....[69]....
        /*0554*/ 	.word	0x00002d90
        /*0558*/ 	.word	0x000000ff
        /*055c*/ 	.word	0x00000000
        /*0560*/ 	.short	0x010a
        /*0562*/ 	.byte	0x05
	.zero		1


	//   ....[70]....
        /*0564*/ 	.word	0x00002e20
        /*0568*/ 	.word	0x000000ff
        /*056c*/ 	.word	0x00000000
        /*0570*/ 	.short	0x010a
        /*0572*/ 	.byte	0x05
	.zero		1


	//   ....[71]....
        /*0574*/ 	.word	0x00002eb0
        /*0578*/ 	.word	0x000000ff
        /*057c*/ 	.word	0x00000000
        /*0580*/ 	.short	0x010a
        /*0582*/ 	.byte	0x05
	.zero		1


	//   ....[72]....
        /*0584*/ 	.word	0x00002f40
        /*0588*/ 	.word	0x000000ff
        /*058c*/ 	.word	0x00000000
        /*0590*/ 	.short	0x010a
        /*0592*/ 	.byte	0x05
	.zero		1


	//   ....[73]....
        /*0594*/ 	.word	0x00002fd0
        /*0598*/ 	.word	0x000000ff
        /*059c*/ 	.word	0x00000000
        /*05a0*/ 	.short	0x010a
        /*05a2*/ 	.byte	0x05
	.zero		1


	//   ....[74]....
        /*05a4*/ 	.word	0x00003060
        /*05a8*/ 	.word	0x000000ff
        /*05ac*/ 	.word	0x00000000
        /*05b0*/ 	.short	0x010a
        /*05b2*/ 	.byte	0x05
	.zero		1


	//   ....[75]....
        /*05b4*/ 	.word	0x000030f0
        /*05b8*/ 	.word	0x000000ff
        /*05bc*/ 	.word	0x00000000
        /*05c0*/ 	.short	0x010a
        /*05c2*/ 	.byte	0x05
	.zero		1


	//   ....[76]....
        /*05c4*/ 	.word	0x00003180
        /*05c8*/ 	.word	0x000000ff
        /*05cc*/ 	.word	0x00000000
        /*05d0*/ 	.short	0x010a
        /*05d2*/ 	.byte	0x05
	.zero		1


	//   ....[77]....
        /*05d4*/ 	.word	0x00003210
        /*05d8*/ 	.word	0x000000ff
        /*05dc*/ 	.word	0x00000000
        /*05e0*/ 	.short	0x010a
        /*05e2*/ 	.byte	0x05
	.zero		1


	//   ....[78]....
        /*05e4*/ 	.word	0x000032a0
        /*05e8*/ 	.word	0x000000ff
        /*05ec*/ 	.word	0x00000000
        /*05f0*/ 	.short	0x010a
        /*05f2*/ 	.byte	0x05
	.zero		1


	//   ....[79]....
        /*05f4*/ 	.word	0x00003330
        /*05f8*/ 	.word	0x000000ff
        /*05fc*/ 	.word	0x00000000
        /*0600*/ 	.short	0x010a
        /*0602*/ 	.byte	0x05
	.zero		1


	//   ....[80]....
        /*0604*/ 	.word	0x000033c0
        /*0608*/ 	.word	0x000000ff
        /*060c*/ 	.word	0x00000000
        /*0610*/ 	.short	0x010a
        /*0612*/ 	.byte	0x05
	.zero		1


	//   ....[81]....
        /*0614*/ 	.word	0x00003450
        /*0618*/ 	.word	0x000000ff
        /*061c*/ 	.word	0x00000000
        /*0620*/ 	.short	0x010a
        /*0622*/ 	.byte	0x05
	.zero		1


	//   ....[82]....
        /*0624*/ 	.word	0x000034e0
        /*0628*/ 	.word	0x000000ff
        /*062c*/ 	.word	0x00000000
        /*0630*/ 	.short	0x010a
        /*0632*/ 	.byte	0x05
	.zero		1


	//   ....[83]....
        /*0634*/ 	.word	0x00003580
        /*0638*/ 	.word	0x00000000
        /*063c*/ 	.word	0x00000000
        /*0640*/ 	.short	0x010a
        /*0642*/ 	.byte	0xff
	.zero		1


	//   ....[84]....
        /*0644*/ 	.word	0x000036c0
        /*0648*/ 	.word	0x00000002
        /*064c*/ 	.word	0x000001a0
        /*0650*/ 	.short	0x010a
        /*0652*/ 	.byte	0xff
	.zero		1


	//   ....[85]....
        /*0654*/ 	.word	0x00003720
        /*0658*/ 	.word	0x00000004
        /*065c*/ 	.word	0x00000000
        /*0660*/ 	.short	0x0101
        /*0662*/ 	.byte	0xff
	.zero		1


	//   ....[86]....
        /*0664*/ 	.word	0x00003740
        /*0668*/ 	.word	0x000000ff
        /*066c*/ 	.word	0x00000150
        /*0670*/ 	.short	0x010a
        /*0672*/ 	.byte	0x04
	.zero		1


	//   ....[87]....
        /*0674*/ 	.word	0x00003860
        /*0678*/ 	.word	0x00000002
        /*067c*/ 	.word	0x00000140
        /*0680*/ 	.short	0x010a
        /*0682*/ 	.byte	0xff
	.zero		1


	//   ....[88]....
        /*0684*/ 	.word	0x00003970
        /*0688*/ 	.word	0x00000002
        /*068c*/ 	.word	0x00000000
        /*0690*/ 	.short	0x0101
        /*0692*/ 	.byte	0xff
	.zero		1


	//   ....[89]....
        /*0694*/ 	.word	0x00003a00
        /*0698*/ 	.word	0x000000ff
        /*069c*/ 	.word	0x00000150
        /*06a0*/ 	.short	0x0106
        /*06a2*/ 	.byte	0x04
	.zero		1


	//   ....[90]....
        /*06a4*/ 	.word	0x00003a20
        /*06a8*/ 	.word	0x000000ff
        /*06ac*/ 	.word	0x00000150
        /*06b0*/ 	.short	0x010a
        /*06b2*/ 	.byte	0x04
	.zero		1


	//   ....[91]....
        /*06b4*/ 	.word	0x00003ab0
        /*06b8*/ 	.word	0x000000ff
        /*06bc*/ 	.word	0x00000150
        /*06c0*/ 	.short	0x0106
        /*06c2*/ 	.byte	0x07
	.zero		1


	//   ....[92]....
        /*06c4*/ 	.word	0x00003af0
        /*06c8*/ 	.word	0x00000000
        /*06cc*/ 	.word	0x00000150
        /*06d0*/ 	.short	0x010a
        /*06d2*/ 	.byte	0xff
	.zero		1


	//   ....[93]....
        /*06d4*/ 	.word	0x00003d40
        /*06d8*/ 	.word	0x000000ff
        /*06dc*/ 	.word	0x00000008
        /*06e0*/ 	.short	0x010a
        /*06e2*/ 	.byte	0x05
	.zero		1


	//   ....[94]....
        /*06e4*/ 	.word	0x00003d60
        /*06e8*/ 	.word	0x000000ff
        /*06ec*/ 	.word	0x00000008
        /*06f0*/ 	.short	0x010a
        /*06f2*/ 	.byte	0x05
	.zero		1


	//   ....[95]....
        /*06f4*/ 	.word	0x00003ef0
        /*06f8*/ 	.word	0x000000ff
        /*06fc*/ 	.word	0x00000008
        /*0700*/ 	.short	0x010a
        /*0702*/ 	.byte	0x05
	.zero		1


	//   ....[96]....
        /*0704*/ 	.word	0x00003f10
        /*0708*/ 	.word	0x000000ff
        /*070c*/ 	.word	0x00000008
        /*0710*/ 	.short	0x010a
        /*0712*/ 	.byte	0x05
	.zero		1


	//   ....[97]....
        /*0714*/ 	.word	0x00003fd0
        /*0718*/ 	.word	0x000000ff
        /*071c*/ 	.word	0x00000000
        /*0720*/ 	.short	0x0101
        /*0722*/ 	.byte	0x04
	.zero		1


	//   ....[98]....
        /*0724*/ 	.word	0x00004310
        /*0728*/ 	.word	0x00000000
        /*072c*/ 	.word	0x00000140
        /*0730*/ 	.short	0x010a
        /*0732*/ 	.byte	0xff
	.zero		1


	//   ....[99]....
        /*0734*/ 	.word	0x000043d0
        /*0738*/ 	.word	0x00000000
        /*073c*/ 	.word	0x00000000
        /*0740*/ 	.short	0x0101
        /*0742*/ 	.byte	0xff
	.zero		1


	//   ....[100]....
        /*0744*/ 	.word	0x00004490
        /*0748*/ 	.word	0x000000ff
        /*074c*/ 	.word	0x00000000
        /*0750*/ 	.short	0x010a
        /*0752*/ 	.byte	0x04
	.zero		1


	//   ....[101]....
        /*0754*/ 	.word	0x000044a0
        /*0758*/ 	.word	0x000000ff
        /*075c*/ 	.word	0x00000180
        /*0760*/ 	.short	0x010a
        /*0762*/ 	.byte	0x1f
	.zero		1


	//   ....[102]....
        /*0764*/ 	.word	0x00004550
        /*0768*/ 	.word	0x000000ff
        /*076c*/ 	.word	0x00000000
        /*0770*/ 	.short	0x010a
        /*0772*/ 	.byte	0x05
	.zero		1


	//   ....[103]....
        /*0774*/ 	.word	0x00004680
        /*0778*/ 	.word	0x000000ff
        /*077c*/ 	.word	0x00000000
        /*0780*/ 	.short	0x010a
        /*0782*/ 	.byte	0x04
	.zero		1


	//   ....[104]....
        /*0784*/ 	.word	0x00004980
        /*0788*/ 	.word	0x000000ff
        /*078c*/ 	.word	0x00000000
        /*0790*/ 	.short	0x010a
        /*0792*/ 	.byte	0x04
	.zero		1


	//   ....[105]....
        /*0794*/ 	.word	0x00004a10
        /*0798*/ 	.word	0x000000ff
        /*079c*/ 	.word	0x00000000
        /*07a0*/ 	.short	0x010a
        /*07a2*/ 	.byte	0x05
	.zero		1


	//   ....[106]....
        /*07a4*/ 	.word	0x00004aa0
        /*07a8*/ 	.word	0x000000ff
        /*07ac*/ 	.word	0x00000000
        /*07b0*/ 	.short	0x010a
        /*07b2*/ 	.byte	0x05
	.zero		1


	//   ....[107]....
        /*07b4*/ 	.word	0x00004b40
        /*07b8*/ 	.word	0x00000000
        /*07bc*/ 	.word	0x00000000
        /*07c0*/ 	.short	0x010a
        /*07c2*/ 	.byte	0xff
	.zero		1


	//   ....[108]....
        /*07c4*/ 	.word	0x00004b80
        /*07c8*/ 	.word	0x00000000
        /*07cc*/ 	.word	0x00000000
        /*07d0*/ 	.short	0x010a
        /*07d2*/ 	.byte	0xff
	.zero		1


	//   ....[109]....
        /*07d4*/ 	.word	0x00004bf0
        /*07d8*/ 	.word	0x000000ff
        /*07dc*/ 	.word	0x00000000
        /*07e0*/ 	.short	0x0101
        /*07e2*/ 	.byte	0x04
	.zero		1


	//   ....[110]....
        /*07e4*/ 	.word	0x00004c30
        /*07e8*/ 	.word	0x000000ff
        /*07ec*/ 	.word	0x000001c0
        /*07f0*/ 	.short	0x010a
        /*07f2*/ 	.byte	0x1a
	.zero		1


	//   ....[111]....
        /*07f4*/ 	.word	0x00004c80
        /*07f8*/ 	.word	0x000000ff
        /*07fc*/ 	.word	0x00000000
        /*0800*/ 	.short	0x0101
        /*0802*/ 	.byte	0x04
	.zero		1


	//   ....[112]....
        /*0804*/ 	.word	0x000050f0
        /*0808*/ 	.word	0x0000000c
        /*080c*/ 	.word	0x00000140
        /*0810*/ 	.short	0x010a
        /*0812*/ 	.byte	0xff
	.zero		1


	//   ....[113]....
        /*0814*/ 	.word	0x00005260
        /*0818*/ 	.word	0x00000000
        /*081c*/ 	.word	0x00000000
        /*0820*/ 	.short	0x0101
        /*0822*/ 	.byte	0xff
	.zero		1


	//   ....[114]....
        /*0824*/ 	.word	0x000056e0
        /*0828*/ 	.word	0x000000ff
        /*082c*/ 	.word	0x00000138
        /*0830*/ 	.short	0x010a
        /*0832*/ 	.byte	0x1d
	.zero		1


	//   ....[115]....
        /*0834*/ 	.word	0x000058a0
        /*0838*/ 	.word	0x000000ff
        /*083c*/ 	.word	0x00000118
        /*0840*/ 	.short	0x010a
        /*0842*/ 	.byte	0x04
	.zero		1


	//   ....[116]....
        /*0844*/ 	.word	0x00005af0
        /*0848*/ 	.word	0x000000ff
        /*084c*/ 	.word	0x00000100
        /*0850*/ 	.short	0x010b
        /*0852*/ 	.byte	0x04
	.zero		1


	//   ....[117]....
        /*0854*/ 	.word	0x00005b00
        /*0858*/ 	.word	0x000000ff
        /*085c*/ 	.word	0x00000000
        /*0860*/ 	.short	0x0101
        /*0862*/ 	.byte	0x10
	.zero		1


	//   ....[118]....
        /*0864*/ 	.word	0x00005b10
        /*0868*/ 	.word	0x000000ff
        /*086c*/ 	.word	0x00000118
        /*0870*/ 	.short	0x010a
        /*0872*/ 	.byte	0x05
	.zero		1


	//   ....[119]....
        /*0874*/ 	.word	0x00005d70
        /*0878*/ 	.word	0x000000ff
        /*087c*/ 	.word	0x00000100
        /*0880*/ 	.short	0x010b
        /*0882*/ 	.byte	0x05
	.zero		1


	//   ....[120]....
        /*0884*/ 	.word	0x00005d80
        /*0888*/ 	.word	0x000000ff
        /*088c*/ 	.word	0x00000000
        /*0890*/ 	.short	0x0101
        /*0892*/ 	.byte	0x04
	.zero		1


	//   ....[121]....
        /*0894*/ 	.word	0x00005e30
        /*0898*/ 	.word	0x000000ff
        /*089c*/ 	.word	0x00000000
        /*08a0*/ 	.short	0x010a
        /*08a2*/ 	.byte	0x04
	.zero		1


	//   ....[122]....
        /*08a4*/ 	.word	0x00005ec0
        /*08a8*/ 	.word	0x000000ff
        /*08ac*/ 	.word	0x00000000
        /*08b0*/ 	.short	0x010a
        /*08b2*/ 	.byte	0x05
	.zero		1


	//   ....[123]....
        /*08b4*/ 	.word	0x00005f60
        /*08b8*/ 	.word	0x00000000
        /*08bc*/ 	.word	0x00000000
        /*08c0*/ 	.short	0x010a
        /*08c2*/ 	.byte	0xff
	.zero		1


	//   ....[124]....
        /*08c4*/ 	.word	0x000062f0
        /*08c8*/ 	.word	0x00000003
        /*08cc*/ 	.word	0x00000140
        /*08d0*/ 	.short	0x010a
        /*08d2*/ 	.byte	0xff
	.zero		1


	//   ....[125]....
        /*08d4*/ 	.word	0x00006470
        /*08d8*/ 	.word	0x00000000
        /*08dc*/ 	.word	0x00000000
        /*08e0*/ 	.short	0x0101
        /*08e2*/ 	.byte	0xff
	.zero		1


	//   ....[126]....
        /*08e4*/ 	.word	0x00006fe0
        /*08e8*/ 	.word	0x00000000
        /*08ec*/ 	.word	0x00000100
        /*08f0*/ 	.short	0x010a
        /*08f2*/ 	.byte	0xff
	.zero		1


	//   ....[127]....
        /*08f4*/ 	.word	0x00007040
        /*08f8*/ 	.word	0x00000050
        /*08fc*/ 	.word	0x00000160
        /*0900*/ 	.short	0x010a
        /*0902*/ 	.byte	0xff
	.zero		1


	//   ....[128]....
        /*0904*/ 	.word	0x00007130
        /*0908*/ 	.word	0x00000000
        /*090c*/ 	.word	0x00000100
        /*0910*/ 	.short	0x010a
        /*0912*/ 	.byte	0xff
	.zero		1


	//   ....[129]....
        /*0914*/ 	.word	0x00007260
        /*0918*/ 	.word	0x00000050
        /*091c*/ 	.word	0x00000160
        /*0920*/ 	.short	0x010a
        /*0922*/ 	.byte	0xff
	.zero		1


	//   ....[130]....
        /*0924*/ 	.word	0x000078e0
        /*0928*/ 	.word	0x00000000
        /*092c*/ 	.word	0x00000000
        /*0930*/ 	.short	0x0101
        /*0932*/ 	.byte	0xff
	.zero		1


	//   ....[131]....
        /*0934*/ 	.word	0x000078f0
        /*0938*/ 	.word	0x00000003
        /*093c*/ 	.word	0x00000100
        /*0940*/ 	.short	0x010a
        /*0942*/ 	.byte	0xff
	.zero		1


	//   ....[132]....
        /*0944*/ 	.word	0x000079c0
        /*0948*/ 	.word	0x00000003
        /*094c*/ 	.word	0x00000100
        /*0950*/ 	.short	0x010a
        /*0952*/ 	.byte	0xff
	.zero		1


	//   ....[133]....
        /*0954*/ 	.word	0x00007c60
        /*0958*/ 	.word	0x00000050
        /*095c*/ 	.word	0x00000000
        /*0960*/ 	.short	0x0101
        /*0962*/ 	.byte	0xff
	.zero		1


	//   ....[134]....
        /*0964*/ 	.word	0x000081c0
        /*0968*/ 	.word	0x00000002
        /*096c*/ 	.word	0x00000000
        /*0970*/ 	.short	0x0101
        /*0972*/ 	.byte	0xff
	.zero		1


	//   ....[135]....
        /*0974*/ 	.word	0x00008470
        /*0978*/ 	.word	0x000000ff
        /*097c*/ 	.word	0x00000000
        /*0980*/ 	.short	0x0101
        /*0982*/ 	.byte	0x06
	.zero		1


	//   ....[136]....
        /*0984*/ 	.word	0x00008490
        /*0988*/ 	.word	0x00000000
        /*098c*/ 	.word	0x000001b0
        /*0990*/ 	.short	0x010a
        /*0992*/ 	.byte	0xff
	.zero		1


	//   ....[137]....
        /*0994*/ 	.word	0x000084f0
        /*0998*/ 	.word	0x00000000
        /*099c*/ 	.word	0x00000080
        /*09a0*/ 	.short	0x010a
        /*09a2*/ 	.byte	0xff
	.zero		1


	//   ....[138]....
        /*09a4*/ 	.word	0x00008550
        /*09a8*/ 	.word	0x00000000
        /*09ac*/ 	.word	0x00000080
        /*09b0*/ 	.short	0x010a
        /*09b2*/ 	.byte	0xff
	.zero		1


	//   ....[139]....
        /*09b4*/ 	.word	0x000085a0
        /*09b8*/ 	.word	0x00000003
        /*09bc*/ 	.word	0x00000140
        /*09c0*/ 	.short	0x010a
        /*09c2*/ 	.byte	0xff
	.zero		1


	//   ....[140]....
        /*09c4*/ 	.word	0x00008600
        /*09c8*/ 	.word	0x00000000
        /*09cc*/ 	.word	0x00000000
        /*09d0*/ 	.short	0x010a
        /*09d2*/ 	.byte	0xff
	.zero		1


	//   ....[141]....
        /*09d4*/ 	.word	0x00008660
        /*09d8*/ 	.word	0x00000000
        /*09dc*/ 	.word	0x00000000
        /*09e0*/ 	.short	0x010a
        /*09e2*/ 	.byte	0xff
	.zero		1


	//   ....[142]....
        /*09e4*/ 	.word	0x000086c0
        /*09e8*/ 	.word	0x00000000
        /*09ec*/ 	.word	0x00000000
        /*09f0*/ 	.short	0x010a
        /*09f2*/ 	.byte	0xff
	.zero		1


	//   ....[143]....
        /*09f4*/ 	.word	0x00008720
        /*09f8*/ 	.word	0x00000000
        /*09fc*/ 	.word	0x00000000
        /*0a00*/ 	.short	0x010a
        /*0a02*/ 	.byte	0xff
	.zero		1


	//   ....[144]....
        /*0a04*/ 	.word	0x00008780
        /*0a08*/ 	.word	0x00000000
        /*0a0c*/ 	.word	0x00000000
        /*0a10*/ 	.short	0x010a
        /*0a12*/ 	.byte	0xff
	.zero		1


	//   ....[145]....
        /*0a14*/ 	.word	0x000087e0
        /*0a18*/ 	.word	0x00000000
        /*0a1c*/ 	.word	0x00000000
        /*0a20*/ 	.short	0x010a
        /*0a22*/ 	.byte	0xff
	.zero		1


	//   ....[146]....
        /*0a24*/ 	.word	0x00008840
        /*0a28*/ 	.word	0x00000000
        /*0a2c*/ 	.word	0x00000000
        /*0a30*/ 	.short	0x010a
        /*0a32*/ 	.byte	0xff
	.zero		1


	//   ....[147]....
        /*0a34*/ 	.word	0x000088a0
        /*0a38*/ 	.word	0x00000000
        /*0a3c*/ 	.word	0x00000000
        /*0a40*/ 	.short	0x010a
        /*0a42*/ 	.byte	0xff
	.zero		1


	//   ....[148]....
        /*0a44*/ 	.word	0x00008900
        /*0a48*/ 	.word	0x00000000
        /*0a4c*/ 	.word	0x00000000
        /*0a50*/ 	.short	0x010a
        /*0a52*/ 	.byte	0xff
	.zero		1


	//   ....[149]....
        /*0a54*/ 	.word	0x00008960
        /*0a58*/ 	.word	0x00000000
        /*0a5c*/ 	.word	0x00000000
        /*0a60*/ 	.short	0x010a
        /*0a62*/ 	.byte	0xff
	.zero		1


	//   ....[150]....
        /*0a64*/ 	.word	0x000089c0
        /*0a68*/ 	.word	0x00000000
        /*0a6c*/ 	.word	0x00000000
        /*0a70*/ 	.short	0x010a
        /*0a72*/ 	.byte	0xff
	.zero		1


	//   ....[151]....
        /*0a74*/ 	.word	0x00008a20
        /*0a78*/ 	.word	0x00000000
        /*0a7c*/ 	.word	0x00000000
        /*0a80*/ 	.short	0x010a
        /*0a82*/ 	.byte	0xff
	.zero		1


	//   ....[152]....
        /*0a84*/ 	.word	0x00008a80
        /*0a88*/ 	.word	0x00000000
        /*0a8c*/ 	.word	0x00000000
        /*0a90*/ 	.short	0x010a
        /*0a92*/ 	.byte	0xff
	.zero		1


	//   ....[153]....
        /*0a94*/ 	.word	0x00008ae0
        /*0a98*/ 	.word	0x00000000
        /*0a9c*/ 	.word	0x00000000
        /*0aa0*/ 	.short	0x010a
        /*0aa2*/ 	.byte	0xff
	.zero		1


	//   ....[154]....
        /*0aa4*/ 	.word	0x00008b40
        /*0aa8*/ 	.word	0x00000000
        /*0aac*/ 	.word	0x00000000
        /*0ab0*/ 	.short	0x010a
        /*0ab2*/ 	.byte	0xff
	.zero		1


	//   ....[155]....
        /*0ab4*/ 	.word	0x00008b90
        /*0ab8*/ 	.word	0x00000002
        /*0abc*/ 	.word	0x000001a0
        /*0ac0*/ 	.short	0x010a
        /*0ac2*/ 	.byte	0xff
	.zero		1


	//   ....[156]....
        /*0ac4*/ 	.word	0x00008bf0
        /*0ac8*/ 	.word	0x00000002
        /*0acc*/ 	.word	0x00000150
        /*0ad0*/ 	.short	0x010a
        /*0ad2*/ 	.byte	0xff
	.zero		1


	//   ....[157]....
        /*0ad4*/ 	.word	0x00008c40
        /*0ad8*/ 	.word	0x00000002
        /*0adc*/ 	.word	0x00000140
        /*0ae0*/ 	.short	0x010a
        /*0ae2*/ 	.byte	0xff
	.zero		1


	//   ....[158]....
        /*0ae4*/ 	.word	0x00008ca0
        /*0ae8*/ 	.word	0x00000000
        /*0aec*/ 	.word	0x00000150
        /*0af0*/ 	.short	0x010a
        /*0af2*/ 	.byte	0xff
	.zero		1


	//   ....[159]....
        /*0af4*/ 	.word	0x00008d00
        /*0af8*/ 	.word	0x00000000
        /*0afc*/ 	.word	0x00000008
        /*0b00*/ 	.short	0x010a
        /*0b02*/ 	.byte	0xff
	.zero		1


	//   ....[160]....
        /*0b04*/ 	.word	0x00008df0
        /*0b08*/ 	.word	0x00000000
        /*0b0c*/ 	.word	0x00000008
        /*0b10*/ 	.short	0x010a
        /*0b12*/ 	.byte	0xff
	.zero		1


	//   ....[161]....
        /*0b14*/ 	.word	0x00008e40
        /*0b18*/ 	.word	0x00000000
        /*0b1c*/ 	.word	0x00000140
        /*0b20*/ 	.short	0x010a
        /*0b22*/ 	.byte	0xff
	.zero		1


	//   ....[162]....
        /*0b24*/ 	.word	0x00008ea0
        /*0b28*/ 	.word	0x00000000
        /*0b2c*/ 	.word	0x00000180
        /*0b30*/ 	.short	0x010a
        /*0b32*/ 	.byte	0xff
	.zero		1


	//   ....[163]....
        /*0b34*/ 	.word	0x00008f00
        /*0b38*/ 	.word	0x00000000
        /*0b3c*/ 	.word	0x00000000
        /*0b40*/ 	.short	0x010a
        /*0b42*/ 	.byte	0xff
	.zero		1


	//   ....[164]....
        /*0b44*/ 	.word	0x00008f60
        /*0b48*/ 	.word	0x00000000
        /*0b4c*/ 	.word	0x00000000
        /*0b50*/ 	.short	0x010a
        /*0b52*/ 	.byte	0xff
	.zero		1


	//   ....[165]....
        /*0b54*/ 	.word	0x00008fc0
        /*0b58*/ 	.word	0x00000000
        /*0b5c*/ 	.word	0x00000000
        /*0b60*/ 	.short	0x010a
        /*0b62*/ 	.byte	0xff
	.zero		1


	//   ....[166]....
        /*0b64*/ 	.word	0x00009020
        /*0b68*/ 	.word	0x00000000
        /*0b6c*/ 	.word	0x00000000
        /*0b70*/ 	.short	0x010a
        /*0b72*/ 	.byte	0xff
	.zero		1


	//   ....[167]....
        /*0b74*/ 	.word	0x00009080
        /*0b78*/ 	.word	0x00000000
        /*0b7c*/ 	.word	0x000001c0
        /*0b80*/ 	.short	0x010a
        /*0b82*/ 	.byte	0xff
	.zero		1


	//   ....[168]....
        /*0b84*/ 	.word	0x000090d0
        /*0b88*/ 	.word	0x0000000c
        /*0b8c*/ 	.word	0x00000140
        /*0b90*/ 	.short	0x010a
        /*0b92*/ 	.byte	0xff
	.zero		1


	//   ....[169]....
        /*0b94*/ 	.word	0x00009130
        /*0b98*/ 	.word	0x00000000
        /*0b9c*/ 	.word	0x00000138
        /*0ba0*/ 	.short	0x010a
        /*0ba2*/ 	.byte	0xff
	.zero		1


	//   ....[170]....
        /*0ba4*/ 	.word	0x00009190
        /*0ba8*/ 	.word	0x00000000
        /*0bac*/ 	.word	0x00000118
        /*0bb0*/ 	.short	0x010a
        /*0bb2*/ 	.byte	0xff
	.zero		1


	//   ....[171]....
        /*0bb4*/ 	.word	0x000091f0
        /*0bb8*/ 	.word	0x00000009
        /*0bbc*/ 	.word	0x00000118
        /*0bc0*/ 	.short	0x010a
        /*0bc2*/ 	.byte	0xff
	.zero		1


	//   ....[172]....
        /*0bc4*/ 	.word	0x00009250
        /*0bc8*/ 	.word	0x00000000
        /*0bcc*/ 	.word	0x00000000
        /*0bd0*/ 	.short	0x010a
        /*0bd2*/ 	.byte	0xff
	.zero		1


	//   ....[173]....
        /*0bd4*/ 	.word	0x000092b0
        /*0bd8*/ 	.word	0x00000000
        /*0bdc*/ 	.word	0x00000000
        /*0be0*/ 	.short	0x010a
        /*0be2*/ 	.byte	0xff
	.zero		1


	//   ....[174]....
        /*0be4*/ 	.word	0x00009300
        /*0be8*/ 	.word	0x00000003
        /*0bec*/ 	.word	0x00000140
        /*0bf0*/ 	.short	0x010a
        /*0bf2*/ 	.byte	0xff
	.zero		1


	//   ....[175]....
        /*0bf4*/ 	.word	0x00009350
        /*0bf8*/ 	.word	0x00000000
        /*0bfc*/ 	.word	0x00000100
        /*0c00*/ 	.short	0x010a
        /*0c02*/ 	.byte	0xff
	.zero		1


	//   ....[176]....
        /*0c04*/ 	.word	0x000093a0
        /*0c08*/ 	.word	0x00000050
        /*0c0c*/ 	.word	0x00000160
        /*0c10*/ 	.short	0x010a
        /*0c12*/ 	.byte	0xff
	.zero		1


	//   ....[177]....
        /*0c14*/ 	.word	0x000093f0
        /*0c18*/ 	.word	0x00000003
        /*0c1c*/ 	.word	0x00000100
        /*0c20*/ 	.short	0x010a
        /*0c22*/ 	.byte	0xff
	.zero		1


	//----- nvinfo : EIATTR_NUM_MBARRIERS
	.align		4
.L_47:
        /*0c24*/ 	.byte	0x03, 0x38
        /*0c26*/ 	.short	0x0039


	//----- nvinfo : EIATTR_EXIT_INSTR_OFFSETS
	.align		4
        /*0c28*/ 	.byte	0x04, 0x1c
        /*0c2a*/ 	.short	(.L_49 - .L_48)


	//   ....[0]....
.L_48:
        /*0c2c*/ 	.word	0x000035b0


	//   ....[1]....
        /*0c30*/ 	.word	0x00003ac0


	//   ....[2]....
        /*0c34*/ 	.word	0x00003b20


	//   ....[3]....
        /*0c38*/ 	.word	0x00004eb0


	//   ....[4]....
        /*0c3c*/ 	.word	0x00005f90


	//   ....[5]....
        /*0c40*/ 	.word	0x00005fd0


	//   ....[6]....
        /*0c44*/ 	.word	0x00008360


	//   ....[7]....
        /*0c48*/ 	.word	0x000083d0


	//   ....[8]....
        /*0c4c*/ 	.word	0x00008400


	//   ....[9]....
        /*0c50*/ 	.word	0x00008480


	//----- nvinfo : EIATTR_MAX_THREADS
	.align		4
.L_49:
        /*0c54*/ 	.byte	0x04, 0x05
        /*0c56*/ 	.short	(.L_51 - .L_50)
.L_50:
        /*0c58*/ 	.word	0x00000100
        /*0c5c*/ 	.word	0x00000001
        /*0c60*/ 	.word	0x00000001


	//----- nvinfo : EIATTR_CRS_STACK_SIZE
	.align		4
.L_51:
        /*0c64*/ 	.byte	0x04, 0x1e
        /*0c66*/ 	.short	(.L_53 - .L_52)
.L_52:
        /*0c68*/ 	.word	0x00000000


	//----- nvinfo : EIATTR_CBANK_PARAM_SIZE
	.align		4
.L_53:
        /*0c6c*/ 	.byte	0x03, 0x19
        /*0c6e*/ 	.short	0x0800


	//----- nvinfo : EIATTR_PARAM_CBANK
	.align		4
        /*0c70*/ 	.byte	0x04, 0x0a
        /*0c72*/ 	.short	(.L_55 - .L_54)
	.align		4
.L_54:
        /*0c74*/ 	.word	index@(.nv.constant0._ZN7cutlass13device_kernelINS_4gemm6kernel13GemmUniversalIN4cute5tupleIJiiiiEEENS1_10collective13CollectiveMmaINS1_35MainloopSm100TmaUmmaWarpSpecializedILi16ELi2ELi4ENS5_IJNS4_1CILi4EEENSA_ILi2EEENSA_ILi1EEEEEEEENS5_IJNSA_ILi128EEENSA_ILi64EEENSA_ILi32EEEEEEfNS5_IJlSD_lEEEfSK_NS4_8TiledMMAINS4_8MMA_AtomIJNS4_23SM100_MMA_TF32_2x1SM_SSINS_10tfloat32_tESO_fLi128ELi64ELNS4_4UMMA5MajorE0ELSQ_0ELNSP_7ScaleInE0ELSR_0EEEEEENS4_6LayoutINS5_IJSD_SD_SD_EEENS5_IJNSA_ILi0EEESW_SW_EEEEENS5_IJNS4_10UnderscoreESZ_SZ_EEEEENS4_28SM100_TMA_2SM_LOAD_MULTICASTENS4_14ComposedLayoutINS4_7SwizzleILi3ELi4ELi3EEENS4_18smem_ptr_flag_bitsILi32EEENSU_INS5_IJNSA_ILi8EEESI_EEENS5_IJSI_SD_EEEEEEEvNS4_8identityES12_S1C_vS1D_EENS_8epilogue10collective18CollectiveEpilogueINS1F_23Sm100TmaWarpSpecializedILi3ELi2ELi16ELb1ELb0EEEJNS5_IJSH_SH_SI_EEENS5_IJNSU_ISH_SD_EENSU_INS5_IJNSA_ILi16EEESC_EEENS5_IJSD_SI_EEEEEEEEfSK_fSK_NS1F_6fusion15FusionCallbacksIS1J_NS1R_17LinearCombinationIffffLNS_15FloatRoundStyleE2EEES1K_S1Q_JEEENS4_5SM1004TMEM4LOAD26SM100_TMEM_LOAD_32dp32b16xENS4_13SM90_TMA_LOADENS13_INS14_ILi2ELi4ELi3EEES17_NSU_INS5_IJS18_S1M_EEENS5_IJS1M_SD_EEEEEEENS4_39AutoVectorizingCopyWithAssumedAlignmentILi128EEENS4_14SM90_TMA_STOREES26_S28_S28_EEEvvEEEEvNT_6ParamsE)
        /*0c78*/ 	.short	0x0380
        /*0c7a*/ 	.short	0x0800


	//----- nvinfo : EIATTR_SW_WAR
	.align		4
.L_55:
        /*0c7c*/ 	.byte	0x04, 0x36
        /*0c7e*/ 	.short	(.L_57 - .L_56)
.L_56:
        /*0c80*/ 	.word	0x00000008
.L_57:


//--------------------- .nv.callgraph             --------------------------
	.section	.nv.callgraph,"",@"SHT_CUDA_CALLGRAPH"
	.align	4
	.sectionentsize	8
	.align		4
        /*0000*/ 	.word	0x00000000
	.align		4
        /*0004*/ 	.word	0xffffffff
	.align		4
        /*0008*/ 	.word	index@(_ZN7cutlass13device_kernelINS_4gemm6kernel13GemmUniversalIN4cute5tupleIJiiiiEEENS1_10collective13CollectiveMmaINS1_35MainloopSm100TmaUmmaWarpSpecializedILi16ELi2ELi4ENS5_IJNS4_1CILi4EEENSA_ILi2EEENSA_ILi1EEEEEEEENS5_IJNSA_ILi128EEENSA_ILi64EEENSA_ILi32EEEEEEfNS5_IJlSD_lEEEfSK_NS4_8TiledMMAINS4_8MMA_AtomIJNS4_23SM100_MMA_TF32_2x1SM_SSINS_10tfloat32_tESO_fLi128ELi64ELNS4_4UMMA5MajorE0ELSQ_0ELNSP_7ScaleInE0ELSR_0EEEEEENS4_6LayoutINS5_IJSD_SD_SD_EEENS5_IJNSA_ILi0EEESW_SW_EEEEENS5_IJNS4_10UnderscoreESZ_SZ_EEEEENS4_28SM100_TMA_2SM_LOAD_MULTICASTENS4_14ComposedLayoutINS4_7SwizzleILi3ELi4ELi3EEENS4_18smem_ptr_flag_bitsILi32EEENSU_INS5_IJNSA_ILi8EEESI_EEENS5_IJSI_SD_EEEEEEEvNS4_8identityES12_S1C_vS1D_EENS_8epilogue10collective18CollectiveEpilogueINS1F_23Sm100TmaWarpSpecializedILi3ELi2ELi16ELb1ELb0EEEJNS5_IJSH_SH_SI_EEENS5_IJNSU_ISH_SD_EENSU_INS5_IJNSA_ILi16EEESC_EEENS5_IJSD_SI_EEEEEEEEfSK_fSK_NS1F_6fusion15FusionCallbacksIS1J_NS1R_17LinearCombinationIffffLNS_15FloatRoundStyleE2EEES1K_S1Q_JEEENS4_5SM1004TMEM4LOAD26SM100_TMEM_LOAD_32dp32b16xENS4_13SM90_TMA_LOADENS13_INS14_ILi2ELi4ELi3EEES17_NSU_INS5_IJS18_S1M_EEENS5_IJS1M_SD_EEEEEEENS4_39AutoVectorizingCopyWithAssumedAlignmentILi128EEENS4_14SM90_TMA_STOREES26_S28_S28_EEEvvEEEEvNT_6ParamsE)
	.align		4
        /*000c*/ 	.word	index@(__assertfail)
	.align		4
        /*0010*/ 	.word	0x00000000
	.align		4
        /*0014*/ 	.word	0xfffffffe
	.align		4
        /*0018*/ 	.word	0x00000000
	.align		4
        /*001c*/ 	.word	0xfffffffd
	.align		4
        /*0020*/ 	.word	0x00000000
	.align		4
        /*0024*/ 	.word	0xfffffffc


//--------------------- .nv.constant4             --------------------------
	.section	.nv.constant4,"a",@progbits
	.align	8
	.align		8
.nv.constant4:
        /*0000*/ 	.dword	__assertfail
	.align		8
        /*0008*/ 	.dword	__unnamed_1
	.align		8
        /*0010*/ 	.dword	__unnamed_2
	.align		8
        /*0018*/ 	.dword	_ZN40_INTERNAL_81ca3c9f_4_k_cu_e28c6f19_238414cuda3std3__45__cpo5beginE
	.align		8
        /*0020*/ 	.dword	_ZN40_INTERNAL_81ca3c9f_4_k_cu_e28c6f19_238414cuda3std3__45__cpo3endE
	.align		8
        /*0028*/ 	.dword	_ZN40_INTERNAL_81ca3c9f_4_k_cu_e28c6f19_238414cuda3std3__45__cpo6cbeginE
	.align		8
        /*0030*/ 	.dword	_ZN40_INTERNAL_81ca3c9f_4_k_cu_e28c6f19_238414cuda3std3__45__cpo4cendE
	.align		8
        /*0038*/ 	.dword	_ZN40_INTERNAL_81ca3c9f_4_k_cu_e28c6f19_238414cuda3std3__442_GLOBAL__N__81ca3c9f_4_k_cu_e28c6f19_238416ignoreE
	.align		8
        /*0040*/ 	.dword	_ZN40_INTERNAL_81ca3c9f_4_k_cu_e28c6f19_238414cuda3std3__419piecewise_constructE
	.align		8
        /*0048*/ 	.dword	_ZN40_INTERNAL_81ca3c9f_4_k_cu_e28c6f19_238414cuda3std3__48in_placeE
	.align		8
        /*0050*/ 	.dword	_ZN40_INTERNAL_81ca3c9f_4_k_cu_e28c6f19_238414cuda3std6ranges3__45__cpo4swapE
	.align		8
        /*0058*/ 	.dword	_ZN40_INTERNAL_81ca3c9f_4_k_cu_e28c6f19_238414cuda3std6ranges3__45__cpo9iter_moveE
	.align		8
        /*0060*/ 	.dword	_ZN40_INTERNAL_81ca3c9f_4_k_cu_e28c6f19_238414cute7productE
	.align		8
        /*0068*/ 	.dword	_ZN40_INTERNAL_81ca3c9f_4_k_cu_e28c6f19_238414cute1_E
	.align		8
        /*0070*/ 	.dword	$str$25
	.align		8
        /*0078*/ 	.dword	$str$26
	.align		8
        /*0080*/ 	.dword	$str$27
	.align		8
        /*0088*/ 	.dword	$str$28


//--------------------- .text._ZN7cutlass13device_kernelINS_4gemm6kernel13GemmUniversalIN4cute5tupleIJiiiiEEENS1_10collective13CollectiveMmaINS1_35MainloopSm100TmaUmmaWarpSpecializedILi16ELi2ELi4ENS5_IJNS4_1CILi4EEENSA_ILi2EEENSA_ILi1EEEEEEEENS5_IJNSA_ILi128EEENSA_ILi64EEENSA_ILi32EEEEEEfNS5_IJlSD_lEEEfSK_NS4_8TiledMMAINS4_8MMA_AtomIJNS4_23SM100_MMA_TF32_2x1SM_SSINS_10tfloat32_tESO_fLi128ELi64ELNS4_4UMMA5MajorE0ELSQ_0ELNSP_7ScaleInE0ELSR_0EEEEEENS4_6LayoutINS5_IJSD_SD_SD_EEENS5_IJNSA_ILi0EEESW_SW_EEEEENS5_IJNS4_10UnderscoreESZ_SZ_EEEEENS4_28SM100_TMA_2SM_LOAD_MULTICASTENS4_14ComposedLayoutINS4_7SwizzleILi3ELi4ELi3EEENS4_18smem_ptr_flag_bitsILi32EEENSU_INS5_IJNSA_ILi8EEESI_EEENS5_IJSI_SD_EEEEEEEvNS4_8identityES12_S1C_vS1D_EENS_8epilogue10collective18CollectiveEpilogueINS1F_23Sm100TmaWarpSpecializedILi3ELi2ELi16ELb1ELb0EEEJNS5_IJSH_SH_SI_EEENS5_IJNSU_ISH_SD_EENSU_INS5_IJNSA_ILi16EEESC_EEENS5_IJSD_SI_EEEEEEEEfSK_fSK_NS1F_6fusion15FusionCallbacksIS1J_NS1R_17LinearCombinationIffffLNS_15FloatRoundStyleE2EEES1K_S1Q_JEEENS4_5SM1004TMEM4LOAD26SM100_TMEM_LOAD_32dp32b16xENS4_13SM90_TMA_LOADENS13_INS14_ILi2ELi4ELi3EEES17_NSU_INS5_IJS18_S1M_EEENS5_IJS1M_SD_EEEEEEENS4_39AutoVectorizingCopyWithAssumedAlignmentILi128EEENS4_14SM90_TMA_STOREES26_S28_S28_EEEvvEEEEvNT_6ParamsE --------------------------
	.section	.text._ZN7cutlass13device_kernelINS_4gemm6kernel13GemmUniversalIN4cute5tupleIJiiiiEEENS1_10collective13CollectiveMmaINS1_35MainloopSm100TmaUmmaWarpSpecializedILi16ELi2ELi4ENS5_IJNS4_1CILi4EEENSA_ILi2EEENSA_ILi1EEEEEEEENS5_IJNSA_ILi128EEENSA_ILi64EEENSA_ILi32EEEEEEfNS5_IJlSD_lEEEfSK_NS4_8TiledMMAINS4_8MMA_AtomIJNS4_23SM100_MMA_TF32_2x1SM_SSINS_10tfloat32_tESO_fLi128ELi64ELNS4_4UMMA5MajorE0ELSQ_0ELNSP_7ScaleInE0ELSR_0EEEEEENS4_6LayoutINS5_IJSD_SD_SD_EEENS5_IJNSA_ILi0EEESW_SW_EEEEENS5_IJNS4_10UnderscoreESZ_SZ_EEEEENS4_28SM100_TMA_2SM_LOAD_MULTICASTENS4_14ComposedLayoutINS4_7SwizzleILi3ELi4ELi3EEENS4_18smem_ptr_flag_bitsILi32EEENSU_INS5_IJNSA_ILi8EEESI_EEENS5_IJSI_SD_EEEEEEEvNS4_8identityES12_S1C_vS1D_EENS_8epilogue10collective18CollectiveEpilogueINS1F_23Sm100TmaWarpSpecializedILi3ELi2ELi16ELb1ELb0EEEJNS5_IJSH_SH_SI_EEENS5_IJNSU_ISH_SD_EENSU_INS5_IJNSA_ILi16EEESC_EEENS5_IJSD_SI_EEEEEEEEfSK_fSK_NS1F_6fusion15FusionCallbacksIS1J_NS1R_17LinearCombinationIffffLNS_15FloatRoundStyleE2EEES1K_S1Q_JEEENS4_5SM1004TMEM4LOAD26SM100_TMEM_LOAD_32dp32b16xENS4_13SM90_TMA_LOADENS13_INS14_ILi2ELi4ELi3EEES17_NSU_INS5_IJS18_S1M_EEENS5_IJS1M_SD_EEEEEEENS4_39AutoVectorizingCopyWithAssumedAlignmentILi128EEENS4_14SM90_TMA_STOREES26_S28_S28_EEEvvEEEEvNT_6ParamsE,"ax",@progbits
	.align	128
.text._ZN7cutlass13device_kernelINS_4gemm6kernel13GemmUniversalIN4cute5tupleIJiiiiEEENS1_10collective13CollectiveMmaINS1_35MainloopSm100TmaUmmaWarpSpecializedILi16ELi2ELi4ENS5_IJNS4_1CILi4EEENSA_ILi2EEENSA_ILi1EEEEEEEENS5_IJNSA_ILi128EEENSA_ILi64EEENSA_ILi32EEEEEEfNS5_IJlSD_lEEEfSK_NS4_8TiledMMAINS4_8MMA_AtomIJNS4_23SM100_MMA_TF32_2x1SM_SSINS_10tfloat32_tESO_fLi128ELi64ELNS4_4UMMA5MajorE0ELSQ_0ELNSP_7ScaleInE0ELSR_0EEEEEENS4_6LayoutINS5_IJSD_SD_SD_EEENS5_IJNSA_ILi0EEESW_SW_EEEEENS5_IJNS4_10UnderscoreESZ_SZ_EEEEENS4_28SM100_TMA_2SM_LOAD_MULTICASTENS4_14ComposedLayoutINS4_7SwizzleILi3ELi4ELi3EEENS4_18smem_ptr_flag_bitsILi32EEENSU_INS5_IJNSA_ILi8EEESI_EEENS5_IJSI_SD_EEEEEEEvNS4_8identityES12_S1C_vS1D_EENS_8epilogue10collective18CollectiveEpilogueINS1F_23Sm100TmaWarpSpecializedILi3ELi2ELi16ELb1ELb0EEEJNS5_IJSH_SH_SI_EEENS5_IJNSU_ISH_SD_EENSU_INS5_IJNSA_ILi16EEESC_EEENS5_IJSD_SI_EEEEEEEEfSK_fSK_NS1F_6fusion15FusionCallbacksIS1J_NS1R_17LinearCombinationIffffLNS_15FloatRoundStyleE2EEES1K_S1Q_JEEENS4_5SM1004TMEM4LOAD26SM100_TMEM_LOAD_32dp32b16xENS4_13SM90_TMA_LOADENS13_INS14_ILi2ELi4ELi3EEES17_NSU_INS5_IJS18_S1M_EEENS5_IJS1M_SD_EEEEEEENS4_39AutoVectorizingCopyWithAssumedAlignmentILi128EEENS4_14SM90_TMA_STOREES26_S28_S28_EEEvvEEEEvNT_6ParamsE:
        .type           _ZN7cutlass13device_kernelINS_4gemm6kernel13GemmUniversalIN4cute5tupleIJiiiiEEENS1_10collective13CollectiveMmaINS1_35MainloopSm100TmaUmmaWarpSpecializedILi16ELi2ELi4ENS5_IJNS4_1CILi4EEENSA_ILi2EEENSA_ILi1EEEEEEEENS5_IJNSA_ILi128EEENSA_ILi64EEENSA_ILi32EEEEEEfNS5_IJlSD_lEEEfSK_NS4_8TiledMMAINS4_8MMA_AtomIJNS4_23SM100_MMA_TF32_2x1SM_SSINS_10tfloat32_tESO_fLi128ELi64ELNS4_4UMMA5MajorE0ELSQ_0ELNSP_7ScaleInE0ELSR_0EEEEEENS4_6LayoutINS5_IJSD_SD_SD_EEENS5_IJNSA_ILi0EEESW_SW_EEEEENS5_IJNS4_10UnderscoreESZ_SZ_EEEEENS4_28SM100_TMA_2SM_LOAD_MULTICASTENS4_14ComposedLayoutINS4_7SwizzleILi3ELi4ELi3EEENS4_18smem_ptr_flag_bitsILi32EEENSU_INS5_IJNSA_ILi8EEESI_EEENS5_IJSI_SD_EEEEEEEvNS4_8identityES12_S1C_vS1D_EENS_8epilogue10collective18CollectiveEpilogueINS1F_23Sm100TmaWarpSpecializedILi3ELi2ELi16ELb1ELb0EEEJNS5_IJSH_SH_SI_EEENS5_IJNSU_ISH_SD_EENSU_INS5_IJNSA_ILi16EEESC_EEENS5_IJSD_SI_EEEEEEEEfSK_fSK_NS1F_6fusion15FusionCallbacksIS1J_NS1R_17LinearCombinationIffffLNS_15FloatRoundStyleE2EEES1K_S1Q_JEEENS4_5SM1004TMEM4LOAD26SM100_TMEM_LOAD_32dp32b16xENS4_13SM90_TMA_LOADENS13_INS14_ILi2ELi4ELi3EEES17_NSU_INS5_IJS18_S1M_EEENS5_IJS1M_SD_EEEEEEENS4_39AutoVectorizingCopyWithAssumedAlignmentILi128EEENS4_14SM90_TMA_STOREES26_S28_S28_EEEvvEEEEvNT_6ParamsE,@function
        .size           _ZN7cutlass13device_kernelINS_4gemm6kernel13GemmUniversalIN4cute5tupleIJiiiiEEENS1_10collective13CollectiveMmaINS1_35MainloopSm100TmaUmmaWarpSpecializedILi16ELi2ELi4ENS5_IJNS4_1CILi4EEENSA_ILi2EEENSA_ILi1EEEEEEEENS5_IJNSA_ILi128EEENSA_ILi64EEENSA_ILi32EEEEEEfNS5_IJlSD_lEEEfSK_NS4_8TiledMMAINS4_8MMA_AtomIJNS4_23SM100_MMA_TF32_2x1SM_SSINS_10tfloat32_tESO_fLi128ELi64ELNS4_4UMMA5MajorE0ELSQ_0ELNSP_7ScaleInE0ELSR_0EEEEEENS4_6LayoutINS5_IJSD_SD_SD_EEENS5_IJNSA_ILi0EEESW_SW_EEEEENS5_IJNS4_10UnderscoreESZ_SZ_EEEEENS4_28SM100_TMA_2SM_LOAD_MULTICASTENS4_14ComposedLayoutINS4_7SwizzleILi3ELi4ELi3EEENS4_18smem_ptr_flag_bitsILi32EEENSU_INS5_IJNSA_ILi8EEESI_EEENS5_IJSI_SD_EEEEEEEvNS4_8identityES12_S1C_vS1D_EENS_8epilogue10collective18CollectiveEpilogueINS1F_23Sm100TmaWarpSpecializedILi3ELi2ELi16ELb1ELb0EEEJNS5_IJSH_SH_SI_EEENS5_IJNSU_ISH_SD_EENSU_INS5_IJNSA_ILi16EEESC_EEENS5_IJSD_SI_EEEEEEEEfSK_fSK_NS1F_6fusion15FusionCallbacksIS1J_NS1R_17LinearCombinationIffffLNS_15FloatRoundStyleE2EEES1K_S1Q_JEEENS4_5SM1004TMEM4LOAD26SM100_TMEM_LOAD_32dp32b16xENS4_13SM90_TMA_LOADENS13_INS14_ILi2ELi4ELi3EEES17_NSU_INS5_IJS18_S1M_EEENS5_IJS1M_SD_EEEEEEENS4_39AutoVectorizingCopyWithAssumedAlignmentILi128EEENS4_14SM90_TMA_STOREES26_S28_S28_EEEvvEEEEvNT_6ParamsE,(.L_x_212 - _ZN7cutlass13device_kernelINS_4gemm6kernel13GemmUniversalIN4cute5tupleIJiiiiEEENS1_10collective13CollectiveMmaINS1_35MainloopSm100TmaUmmaWarpSpecializedILi16ELi2ELi4ENS5_IJNS4_1CILi4EEENSA_ILi2EEENSA_ILi1EEEEEEEENS5_IJNSA_ILi128EEENSA_ILi64EEENSA_ILi32EEEEEEfNS5_IJlSD_lEEEfSK_NS4_8TiledMMAINS4_8MMA_AtomIJNS4_23SM100_MMA_TF32_2x1SM_SSINS_10tfloat32_tESO_fLi128ELi64ELNS4_4UMMA5MajorE0ELSQ_0ELNSP_7ScaleInE0ELSR_0EEEEEENS4_6LayoutINS5_IJSD_SD_SD_EEENS5_IJNSA_ILi0EEESW_SW_EEEEENS5_IJNS4_10UnderscoreESZ_SZ_EEEEENS4_28SM100_TMA_2SM_LOAD_MULTICASTENS4_14ComposedLayoutINS4_7SwizzleILi3ELi4ELi3EEENS4_18smem_ptr_flag_bitsILi32EEENSU_INS5_IJNSA_ILi8EEESI_EEENS5_IJSI_SD_EEEEEEEvNS4_8identityES12_S1C_vS1D_EENS_8epilogue10collective18CollectiveEpilogueINS1F_23Sm100TmaWarpSpecializedILi3ELi2ELi16ELb1ELb0EEEJNS5_IJSH_SH_SI_EEENS5_IJNSU_ISH_SD_EENSU_INS5_IJNSA_ILi16EEESC_EEENS5_IJSD_SI_EEEEEEEEfSK_fSK_NS1F_6fusion15FusionCallbacksIS1J_NS1R_17LinearCombinationIffffLNS_15FloatRoundStyleE2EEES1K_S1Q_JEEENS4_5SM1004TMEM4LOAD26SM100_TMEM_LOAD_32dp32b16xENS4_13SM90_TMA_LOADENS13_INS14_ILi2ELi4ELi3EEES17_NSU_INS5_IJS18_S1M_EEENS5_IJS1M_SD_EEEEEEENS4_39AutoVectorizingCopyWithAssumedAlignmentILi128EEENS4_14SM90_TMA_STOREES26_S28_S28_EEEvvEEEEvNT_6ParamsE)
        .other          _ZN7cutlass13device_kernelINS_4gemm6kernel13GemmUniversalIN4cute5tupleIJiiiiEEENS1_10collective13CollectiveMmaINS1_35MainloopSm100TmaUmmaWarpSpecializedILi16ELi2ELi4ENS5_IJNS4_1CILi4EEENSA_ILi2EEENSA_ILi1EEEEEEEENS5_IJNSA_ILi128EEENSA_ILi64EEENSA_ILi32EEEEEEfNS5_IJlSD_lEEEfSK_NS4_8TiledMMAINS4_8MMA_AtomIJNS4_23SM100_MMA_TF32_2x1SM_SSINS_10tfloat32_tESO_fLi128ELi64ELNS4_4UMMA5MajorE0ELSQ_0ELNSP_7ScaleInE0ELSR_0EEEEEENS4_6LayoutINS5_IJSD_SD_SD_EEENS5_IJNSA_ILi0EEESW_SW_EEEEENS5_IJNS4_10UnderscoreESZ_SZ_EEEEENS4_28SM100_TMA_2SM_LOAD_MULTICASTENS4_14ComposedLayoutINS4_7SwizzleILi3ELi4ELi3EEENS4_18smem_ptr_flag_bitsILi32EEENSU_INS5_IJNSA_ILi8EEESI_EEENS5_IJSI_SD_EEEEEEEvNS4_8identityES12_S1C_vS1D_EENS_8epilogue10collective18CollectiveEpilogueINS1F_23Sm100TmaWarpSpecializedILi3ELi2ELi16ELb1ELb0EEEJNS5_IJSH_SH_SI_EEENS5_IJNSU_ISH_SD_EENSU_INS5_IJNSA_ILi16EEESC_EEENS5_IJSD_SI_EEEEEEEEfSK_fSK_NS1F_6fusion15FusionCallbacksIS1J_NS1R_17LinearCombinationIffffLNS_15FloatRoundStyleE2EEES1K_S1Q_JEEENS4_5SM1004TMEM4LOAD26SM100_TMEM_LOAD_32dp32b16xENS4_13SM90_TMA_LOADENS13_INS14_ILi2ELi4ELi3EEES17_NSU_INS5_IJS18_S1M_EEENS5_IJS1M_SD_EEEEEEENS4_39AutoVectorizingCopyWithAssumedAlignmentILi128EEENS4_14SM90_TMA_STOREES26_S28_S28_EEEvvEEEEvNT_6ParamsE,@"STO_CUDA_ENTRY STV_DEFAULT"
_ZN7cutlass13device_kernelINS_4gemm6kernel13GemmUniversalIN4cute5tupleIJiiiiEEENS1_10collective13CollectiveMmaINS1_35MainloopSm100TmaUmmaWarpSpecializedILi16ELi2ELi4ENS5_IJNS4_1CILi4EEENSA_ILi2EEENSA_ILi1EEEEEEEENS5_IJNSA_ILi128EEENSA_ILi64EEENSA_ILi32EEEEEEfNS5_IJlSD_lEEEfSK_NS4_8TiledMMAINS4_8MMA_AtomIJNS4_23SM100_MMA_TF32_2x1SM_SSINS_10tfloat32_tESO_fLi128ELi64ELNS4_4UMMA5MajorE0ELSQ_0ELNSP_7ScaleInE0ELSR_0EEEEEENS4_6LayoutINS5_IJSD_SD_SD_EEENS5_IJNSA_ILi0EEESW_SW_EEEEENS5_IJNS4_10UnderscoreESZ_SZ_EEEEENS4_28SM100_TMA_2SM_LOAD_MULTICASTENS4_14ComposedLayoutINS4_7SwizzleILi3ELi4ELi3EEENS4_18smem_ptr_flag_bitsILi32EEENSU_INS5_IJNSA_ILi8EEESI_EEENS5_IJSI_SD_EEEEEEEvNS4_8identityES12_S1C_vS1D_EENS_8epilogue10collective18CollectiveEpilogueINS1F_23Sm100TmaWarpSpecializedILi3ELi2ELi16ELb1ELb0EEEJNS5_IJSH_SH_SI_EEENS5_IJNSU_ISH_SD_EENSU_INS5_IJNSA_ILi16EEESC_EEENS5_IJSD_SI_EEEEEEEEfSK_fSK_NS1F_6fusion15FusionCallbacksIS1J_NS1R_17LinearCombinationIffffLNS_15FloatRoundStyleE2EEES1K_S1Q_JEEENS4_5SM1004TMEM4LOAD26SM100_TMEM_LOAD_32dp32b16xENS4_13SM90_TMA_LOADENS13_INS14_ILi2ELi4ELi3EEES17_NSU_INS5_IJS18_S1M_EEENS5_IJS1M_SD_EEEEEEENS4_39AutoVectorizingCopyWithAssumedAlignmentILi128EEENS4_14SM90_TMA_STOREES26_S28_S28_EEEvvEEEEvNT_6ParamsE:
[----:B------:R-:W1:Y:S01]  /*0000*/  LDC R1, c[0x0][0x37c] ;  /* 0x0000df00ff017b82 */ /* 0x000e620000000800 */
[----:B------:R-:W2:Y:S01]  /*0010*/  S2R R72, SR_TID.X ;  /* 0x0000000000487919 */ /* 0x000ea20000002100 */
[----:B------:R-:W3:Y:S06]  /*0020*/  LDCU.64 UR8, c[0x0][0x890] ;  /* 0x00011200ff0877ac */ /* 0x000eec0008000a00 */
[----:B------:R-:W4:Y:S01]  /*0030*/  S2UR UR4, SR_CgaCtaId ;  /* 0x00000000000479c3 */ /* 0x000f220000008800 */
[----:B------:R-:W-:Y:S02]  /*0040*/  PRMT R27, RZ, 0x7610, R27 ;  /* 0x00007610ff1b7816 */ /* 0x000fe4000000001b */
[----:B------:R-:W-:-:S02]  /*0050*/  ELECT P0, URZ, PT ;  /* 0x0000000000ff782f */ /* 0x000fc40003800000 */
[----:B---3--:R-:W-:-:S04]  /*0060*/  ISETP.NE.U32.AND P1, PT, RZ, UR8, PT ;  /* 0x00000008ff007c0c */ /* 0x008fc8000bf25070 */
[----:B------:R-:W-:Y:S01]  /*0070*/  ISETP.NE.AND.EX P2, PT, RZ, UR9, PT, P1 ;  /* 0x00000009ff007c0c */ /* 0x000fe2000bf45310 */
[----:B----4-:R-:W-:Y:S02]  /*0080*/  ULOP3.LUT UR46, UR4, 0x1, URZ, 0xc0, !UPT ;  /* 0x00000001042e7892 */ /* 0x010fe4000f8ec0ff */
[----:B------:R-:W-:Y:S01]  /*0090*/  ULOP3.LUT UR45, UR4, 0x1, URZ, 0x3c, !UPT ;  /* 0x00000001042d7892 */ /* 0x000fe2000f8e3cff */
[----:B--2---:R-:W-:-:S05]  /*00a0*/  SHF.R.U32.HI R68, RZ, 0x5, R72 ;  /* 0x00000005ff447819 */ /* 0x004fca0000011648 */
[----:B------:R-:W2:Y:S02]  /*00b0*/  SHFL.IDX PT, R0, R68, RZ, 0x1f ;  /* 0x00001fff44007589 */ /* 0x000ea400000e0000 */
[----:B--2---:R-:W-:Y:S02]  /*00c0*/  R2UR UR22, R0 ;  /* 0x00000000001672ca */ /* 0x004fe400000e0000 */
[----:B-1----:R-:W-:-:S13]  /*00d0*/  @P2 BRA `(.L_x_0) ;  /* 0x0000000000302947 */ /* 0x002fda0003800000 */
[----:B------:R-:W1:Y:S02]  /*00e0*/  LDCU.64 UR4, c[0x0][0x888] ;  /* 0x00011100ff0477ac */ /* 0x000e640008000a00 */
[----:B-1----:R-:W-:-:S04]  /*00f0*/  UISETP.NE.U32.AND UP0, UPT, UR4, URZ, UPT ;  /* 0x000000ff0400728c */ /* 0x002fc8000bf05070 */
[----:B------:R-:W-:-:S09]  /*0100*/  UISETP.NE.AND.EX UP0, UPT, UR5, URZ, UPT, UP0 ;  /* 0x000000ff0500728c */ /* 0x000fd2000bf05300 */
[----:B------:R-:W-:Y:S05]  /*0110*/  BRA.U !UP0, `(.L_x_1) ;  /* 0x0000000108147547 */ /* 0x000fea000b800000 */
[----:B------:R-:W1:Y:S01]  /*0120*/  LDC.64 R2, c[0x0][0x888] ;  /* 0x00022200ff027b82 */ /* 0x000e620000000a00 */
[----:B------:R-:W1:Y:S02]  /*0130*/  LDCU.64 UR4, c[0x0][0x358] ;  /* 0x00006b00ff0477ac */ /* 0x000e640008000a00 */
[----:B-1----:R1:W5:Y:S01]  /*0140*/  LDG.E R26, desc[UR4][R2.64] ;  /* 0x00000004021a7981 */ /* 0x002362000c1e1900 */
[----:B------:R-:W-:Y:S01]  /*0150*/  HFMA2 R27, -RZ, RZ, 0, 5.9604644775390625e-08 ;  /* 0x00000001ff1b7431 */ /* 0x000fe200000001ff */
[----:B------:R-:W-:Y:S05]  /*0160*/  BRA `(.L_x_0) ;  /* 0x00000000000c7947 */ /* 0x000fea0003800000 */
.L_x_1:
[----:B------:R-:W1:Y:S01]  /*0170*/  LDCU UR4, c[0x0][0x880] ;  /* 0x00011000ff0477ac */ /* 0x000e620008000800 */
[----:B------:R-:W-:Y:S01]  /*0180*/  HFMA2 R27, -RZ, RZ, 0, 5.9604644775390625e-08 ;  /* 0x00000001ff1b7431 */ /* 0x000fe200000001ff */
[----:B-1----:R-:W-:-:S07]  /*0190*/  MOV R26, UR4 ;  /* 0x00000004001a7c02 */ /* 0x002fce0008000f00 */
.L_x_0:
[----:B------:R-:W2:Y:S02]  /*01a0*/  LDCU.64 UR4, c[0x0][0x8b0] ;  /* 0x00011600ff0477ac */ /* 0x000ea40008000a00 */
[----:B--2---:R-:W-:-:S04]  /*01b0*/  UISETP.NE.U32.AND UP0, UPT, UR4, URZ, UPT ;  /* 0x000000ff0400728c */ /* 0x004fc8000bf05070 */
[----:B------:R-:W-:-:S09]  /*01c0*/  UISETP.NE.AND.EX UP0, UPT, UR5, URZ, UPT, UP0 ;  /* 0x000000ff0500728c */ /* 0x000fd2000bf05300 */
[----:B------:R-:W-:Y:S05]  /*01d0*/  BRA.U UP0, `(.L_x_2) ;  /* 0x0000000100287547 */ /* 0x000fea000b800000 */
[----:B------:R-:W2:Y:S02]  /*01e0*/  LDCU.64 UR4, c[0x0][0x8a8] ;  /* 0x00011500ff0477ac */ /* 0x000ea40008000a00 */
[----:B--2---:R-:W-:-:S04]  /*01f0*/  UISETP.NE.U32.AND UP0, UPT, UR4, URZ, UPT ;  /* 0x000000ff0400728c */ /* 0x004fc8000bf05070 */
[----:B------:R-:W-:-:S09]  /*0200*/  UISETP.NE.AND.EX UP0, UPT, UR5, URZ, UPT, UP0 ;  /* 0x000000ff0500728c */ /* 0x000fd2000bf05300 */
[----:B------:R-:W-:Y:S05]  /*0210*/  BRA.U !UP0, `(.L_x_3) ;  /* 0x0000000108107547 */ /* 0x000fea000b800000 */
[----:B------:R-:W2:Y:S01]  /*0220*/  LDC.64 R24, c[0x0][0x8a8] ;  /* 0x00022a00ff187b82 */ /* 0x000ea20000000a00 */
[----:B------:R-:W2:Y:S02]  /*0230*/  LDCU.64 UR4, c[0x0][0x358] ;  /* 0x00006b00ff0477ac */ /* 0x000ea40008000a00 */
[----:B--2---:R2:W5:Y:S01]  /*0240*/  LDG.E R24, desc[UR4][R24.64] ;  /* 0x0000000418187981 */ /* 0x004562000c1e1900 */
[----:B------:R-:W-:Y:S05]  /*0250*/  BRA `(.L_x_2) ;  /* 0x0000000000087947 */ /* 0x000fea0003800000 */
.L_x_3:
[----:B------:R-:W2:Y:S02]  /*0260*/  LDCU UR4, c[0x0][0x8a0] ;  /* 0x00011400ff0477ac */ /* 0x000ea40008000800 */
[----:B--2---:R-:W-:Y:S02]  /*0270*/  MOV R24, UR4 ;  /* 0x0000000400187c02 */ /* 0x004fe40008000f00 */
.L_x_2:
[----:B------:R-:W-:Y:S01]  /*0280*/  IMAD.U32 R0, RZ, RZ, UR22 ;  /* 0x00000016ff007e24 */ /* 0x000fe2000f8e00ff */
[----:B------:R-:W-:Y:S04]  /*0290*/  BSSY.RECONVERGENT B0, `(.L_x_4) ;  /* 0x000000c000007945 */ /* 0x000fe80003800200 */
[C---:B------:R-:W-:Y:S02]  /*02a0*/  ISETP.NE.OR P3, PT, R0.reuse, 0x1, !P0 ;  /* 0x000000010000780c */ /* 0x040fe40004765670 */
[----:B------:R-:W-:-:S11]  /*02b0*/  ISETP.NE.OR P2, PT, R0, 0x3, !P0 ;  /* 0x000000030000780c */ /* 0x000fd60004745670 */
[----:B------:R-:W-:Y:S05]  /*02c0*/  @P3 BRA `(.L_x_5) ;  /* 0x0000000000203947 */ /* 0x000fea0003800000 */
[----:B------:R-:W3:Y:S02]  /*02d0*/  LDCU.64 UR4, c[0x0][0x348] ;  /* 0x00006900ff0477ac */ /* 0x000ee40008000a00 */
[----:B---3--:R-:W-:Y:S02]  /*02e0*/  UIADD3 UR6, UP1, UPT, UR4, 0x80, URZ ;  /* 0x0000008004067890 */ /* 0x008fe4000ff3e0ff */
[----:B------:R-:W-:Y:S02]  /*02f0*/  UIADD3 UR4, UP0, UPT, UR4, 0x180, URZ ;  /* 0x0000018004047890 */ /* 0x000fe4000ff1e0ff */
[----:B------:R-:W-:Y:S02]  /*0300*/  UIADD3.X UR7, UPT, UPT, URZ, UR5, URZ, UP1, !UPT ;  /* 0x00000005ff077290 */ /* 0x000fe40008ffe4ff */
[----:B------:R-:W-:-:S07]  /*0310*/  UIADD3.X UR5, UPT, UPT, URZ, UR5, URZ, UP0, !UPT ;  /* 0x00000005ff057290 */ /* 0x000fce00087fe4ff */
[----:B------:R3:W-:Y:S02]  /*0320*/  UTMACCTL.PF [UR6] ;  /* 0x00000000060079b9 */ /* 0x0007e40008040000 */
[----:B------:R3:W-:Y:S02]  /*0330*/  UTMACCTL.PF [UR4] ;  /* 0x00000000040079b9 */ /* 0x0007e40008040000 */
[----:B---3--:R-:W-:Y:S01]  /*0340*/  NOP ;  /* 0x0000000000007918 */ /* 0x008fe20000000000 */
.L_x_5:
[----:B------:R-:W-:Y:S05]  /*0350*/  BSYNC.RECONVERGENT B0 ;  /* 0x0000000000007941 */ /* 0x000fea0003800200 */
.L_x_4:
[----:B------:R-:W-:Y:S04]  /*0360*/  BSSY.RECONVERGENT B0, `(.L_x_6) ;  /* 0x000000a000007945 */ /* 0x000fe80003800200 */
        /* <DEDUP_REMOVED lines=9> */
.L_x_7:
[----:B------:R-:W-:Y:S05]  /*0400*/  BSYNC.RECONVERGENT B0 ;  /* 0x0000000000007941 */ /* 0x000fea0003800200 */
.L_x_6:
[----:B------:R-:W3:Y:S01]  /*0410*/  LDCU.64 UR4, c[0x0][0x888] ;  /* 0x00011100ff0477ac */ /* 0x000ee20008000a00 */
[----:B------:R-:W-:Y:S01]  /*0420*/  ISETP.NE.AND.EX P1, PT, RZ, UR9, PT, P1 ;  /* 0x00000009ff007c0c */ /* 0x000fe2000bf25310 */
[----:B------:R-:W-:Y:S01]  /*0430*/  UPLOP3.LUT UP5, UPT, UPT, UPT, UPT, 0x80, 0x8 ;  /* 0x000000000008789c */ /* 0x000fe20003faf070 */
[----:B---3--:R-:W-:-:S04]  /*0440*/  ISETP.NE.U32.AND P2, PT, RZ, UR4, PT ;  /* 0x00000004ff007c0c */ /* 0x008fc8000bf45070 */
[----:B------:R-:W-:-:S13]  /*0450*/  ISETP.NE.AND.EX P2, PT, RZ, UR5, PT, P2 ;  /* 0x00000005ff007c0c */ /* 0x000fda000bf45320 */
[----:B------:R-:W-:Y:S05]  /*0460*/  @P2 BRA P1, `(.L_x_8) ;  /* 0x0000000000282947 */ /* 0x000fea0000800000 */
[----:B------:R-:W-:Y:S01]  /*0470*/  UISETP.NE.U32.AND UP0, UPT, UR8, URZ, UPT ;  /* 0x000000ff0800728c */ /* 0x000fe2000bf05070 */
[----:B-----5:R-:W-:Y:S01]  /*0480*/  FSETP.NEU.AND P1, PT, R26, RZ, PT ;  /* 0x000000ff1a00720b */ /* 0x020fe20003f2d000 */
[----:B------:R-:W-:Y:S02]  /*0490*/  UISETP.NE.U32.AND UP2, UPT, UR4, URZ, UPT ;  /* 0x000000ff0400728c */ /* 0x000fe4000bf45070 */
[----:B------:R-:W-:Y:S02]  /*04a0*/  UISETP.NE.AND.EX UP1, UPT, UR9, URZ, UPT, UP0 ;  /* 0x000000ff0900728c */ /* 0x000fe4000bf25300 */
[----:B------:R-:W-:-:S04]  /*04b0*/  UISETP.NE.AND.EX UP0, UPT, UR5, URZ, UPT, UP2 ;  /* 0x000000ff0500728c */ /* 0x000fc8000bf05320 */
[----:B------:R-:W-:-:S04]  /*04c0*/  USEL UR4, URZ, 0xffffffff, UP0 ;  /* 0xffffffffff047887 */ /* 0x000fc80008000000 */
[----:B------:R-:W-:Y:S01]  /*04d0*/  VOTEU.ANY UP0, P1 ;  /* 0x0000000000ff7886 */ /* 0x000fe20000800100 */
[----:B------:R-:W-:-:S04]  /*04e0*/  @!UP1 USEL UR4, URZ, 0xffffffff, UP0 ;  /* 0xffffffffff049887 */ /* 0x000fc80008000000 */
[----:B------:R-:W-:-:S04]  /*04f0*/  ULOP3.LUT UR4, UR4, 0x1, URZ, 0xc0, !UPT ;  /* 0x0000000104047892 */ /* 0x000fc8000f8ec0ff */
[----:B------:R-:W-:-:S11]  /*0500*/  UISETP.NE.U32.AND UP5, UPT, UR4, 0x1, UPT ;  /* 0x000000010400788c */ /* 0x000fd6000bfa5070 */
.L_x_8:
[----:B------:R-:W3:Y:S01]  /*0510*/  SHFL.IDX PT, R0, R68, RZ, 0x1f ;  /* 0x00001fff44007589 */ /* 0x000ee200000e0000 */
[----:B------:R-:W-:-:S04]  /*0520*/  UISETP.NE.AND UP0, UPT, UR22, 0x2, UPT ;  /* 0x000000021600788c */ /* 0x000fc8000bf05270 */
[----:B------:R-:W-:Y:S02]  /*0530*/  UISETP.EQ.AND UP1, UPT, UR46, URZ, !UP0 ;  /* 0x000000ff2e00728c */ /* 0x000fe4000c722270 */
[----:B------:R-:W-:-:S04]  /*0540*/  USEL UR40, URZ, 0x1, UP0 ;  /* 0x00000001ff287887 */ /* 0x000fc80008000000 */
[----:B------:R-:W-:Y:S02]  /*0550*/  PLOP3.LUT P3, PT, P0, PT, UP1, 0x80, 0x8 ;  /* 0x000000000008781c */ /* 0x000fe4000076f018 */
[----:B---3--:R-:W-:-:S13]  /*0560*/  ISETP.NE.AND P1, PT, R0, RZ, PT ;  /* 0x000000ff0000720c */ /* 0x008fda0003f25270 */
[----:B------:R-:W-:Y:S05]  /*0570*/  @P1 BRA `(.L_x_9) ;  /* 0x0000000000c41947 */ /* 0x000fea0003800000 */
[----:B------:R-:W-:Y:S01]  /*0580*/  ELECT P1, URZ, PT ;  /* 0x0000000000ff782f */ /* 0x000fe20003820000 */
[----:B------:R-:W-:-:S12]  /*0590*/  BSSY.RECONVERGENT B0, `(.L_x_9) ;  /* 0x000002f000007945 */ /* 0x000fd80003800200 */
[----:B------:R-:W-:Y:S05]  /*05a0*/  @!P1 BRA `(.L_x_10) ;  /* 0x0000000000b49947 */ /* 0x000fea0003800000 */
[----:B------:R-:W3:Y:S01]  /*05b0*/  S2UR UR5, SR_CgaCtaId ;  /* 0x00000000000579c3 */ /* 0x000ee20000008800 */
[----:B------:R-:W-:Y:S01]  /*05c0*/  UMOV UR4, 0x400 ;  /* 0x0000040000047882 */ /* 0x000fe20000000000 */
[----:B------:R-:W-:Y:S01]  /*05d0*/  UMOV UR8, 0x1 ;  /* 0x0000000100087882 */ /* 0x000fe20000000000 */
[----:B------:R-:W-:Y:S01]  /*05e0*/  UMOV UR6, 0x3 ;  /* 0x0000000300067882 */ /* 0x000fe20000000000 */
[----:B------:R-:W-:-:S04]  /*05f0*/  UIADD3 UR8, UPT, UPT, -UR8, 0x100000, URZ ;  /* 0x0010000008087890 */ /* 0x000fc8000fffe1ff */
[----:B------:R-:W-:Y:S02]  /*0600*/  USHF.L.U32 UR9, UR8, 0xb, URZ ;  /* 0x0000000b08097899 */ /* 0x000fe400080006ff */
[----:B------:R-:W-:Y:S02]  /*0610*/  USHF.L.U32 UR8, UR8, 0x1, URZ ;  /* 0x0000000108087899 */ /* 0x000fe400080006ff */
[----:B------:R-:W-:-:S04]  /*0620*/  UIADD3 UR6, UPT, UPT, -UR6, 0x100000, URZ ;  /* 0x0010000006067890 */ /* 0x000fc8000fffe1ff */
[----:B------:R-:W-:Y:S02]  /*0630*/  USHF.L.U32 UR7, UR6, 0xb, URZ ;  /* 0x0000000b06077899 */ /* 0x000fe400080006ff */
[----:B------:R-:W-:Y:S02]  /*0640*/  USHF.L.U32 UR6, UR6, 0x1, URZ ;  /* 0x0000000106067899 */ /* 0x000fe400080006ff */
[----:B---3--:R-:W-:Y:S01]  /*0650*/  ULEA UR4, UR5, UR4, 0x18 ;  /* 0x0000000405047291 */ /* 0x008fe2000f8ec0ff */
[----:B------:R-:W3:Y:S11]  /*0660*/  FENCE.VIEW.ASYNC.S ;  /* 0x00000000000073c6 */ /* 0x000ef60000000000 */
[----:B---3--:R3:W4:Y:S01]  /*0670*/  SYNCS.EXCH.64 URZ, [UR4], UR8 ;  /* 0x0000000804ff75b2 */ /* 0x0087220008000100 */
[----:B------:R3:W1:Y:S01]  /*0680*/  SYNCS.EXCH.64 URZ, [UR4+0x80], UR6 ;  /* 0x0000800604ff75b2 */ /* 0x0006620008000100 */
        /* <DEDUP_REMOVED lines=29> */
[----:B------:R3:W1:Y:S02]  /*0860*/  SYNCS.EXCH.64 URZ, [UR4+0xf8], UR6 ;  /* 0x0000f80604ff75b2 */ /* 0x0006640008000100 */
[----:B---34-:R-:W-:Y:S01]  /*0870*/  NOP ;  /* 0x0000000000007918 */ /* 0x018fe20000000000 */
.L_x_10:
[----:B------:R-:W-:Y:S05]  /*0880*/  BSYNC.RECONVERGENT B0 ;  /* 0x0000000000007941 */ /* 0x000fea0003800200 */
.L_x_9:
[----:B------:R-:W3:Y:S01]  /*0890*/  SHFL.IDX PT, R0, R68, RZ, 0x1f ;  /* 0x00001fff44007589 */ /* 0x000ee200000e0000 */
[----:B------:R-:W-:Y:S01]  /*08a0*/  NOP ;  /* 0x0000000000007918 */ /* 0x000fe20000000000 */
[----:B---3--:R-:W-:-:S13]  /*08b0*/  ISETP.NE.AND P1, PT, R0, 0x1, PT ;  /* 0x000000010000780c */ /* 0x008fda0003f25270 */
[----:B------:R-:W-:Y:S05]  /*08c0*/  @P1 BRA `(.L_x_11) ;  /* 0x0000000000501947 */ /* 0x000fea0003800000 */
        /* <DEDUP_REMOVED lines=9> */
[----:B------:R-:W-:Y:S01]  /*0960*/  USHF.L.U32 UR6, UR6, 0x1, URZ ;  /* 0x0000000106067899 */ /* 0x000fe200080006ff */
[----:B------:R-:W-:Y:S01]  /*0970*/  ELECT P1, URZ, PT ;  /* 0x0000000000ff782f */ /* 0x000fe20003820000 */
[----:B---3--:R-:W-:Y:S01]  /*0980*/  ULEA UR4, UR5, UR4, 0x18 ;  /* 0x0000000405047291 */ /* 0x008fe2000f8ec0ff */
[----:B------:R-:W3:Y:S11]  /*0990*/  FENCE.VIEW.ASYNC.S ;  /* 0x00000000000073c6 */ /* 0x000ef60000000000 */
[----:B---3--:R3:W4:Y:S01]  /*09a0*/  SYNCS.EXCH.64 URZ, [UR4+0x100], UR8 ;  /* 0x0001000804ff75b2 */ /* 0x0087220008000100 */
[----:B------:R3:W1:Y:S01]  /*09b0*/  SYNCS.EXCH.64 URZ, [UR4+0x118], UR6 ;  /* 0x0001180604ff75b2 */ /* 0x0006620008000100 */
[----:B------:R3:W1:Y:S01]  /*09c0*/  SYNCS.EXCH.64 URZ, [UR4+0x108], UR8 ;  /* 0x0001080804ff75b2 */ /* 0x0006620008000100 */
[----:B------:R3:W1:Y:S01]  /*09d0*/  SYNCS.EXCH.64 URZ, [UR4+0x120], UR6 ;  /* 0x0001200604ff75b2 */ /* 0x0006620008000100 */
[----:B------:R3:W1:Y:S01]  /*09e0*/  SYNCS.EXCH.64 URZ, [UR4+0x110], UR8 ;  /* 0x0001100804ff75b2 */ /* 0x0006620008000100 */
[----:B------:R3:W1:Y:S01]  /*09f0*/  SYNCS.EXCH.64 URZ, [UR4+0x128], UR6 ;  /* 0x0001280604ff75b2 */ /* 0x0006620008000100 */
[----:B------:R-:W-:Y:S01]  /*0a00*/  NOP ;  /* 0x0000000000007918 */ /* 0x000fe20000000000 */
.L_x_11:
[----:B------:R-:W2:Y:S01]  /*0a10*/  SHFL.IDX PT, R0, R68, RZ, 0x1f ;  /* 0x00001fff44007589 */ /* 0x000ea200000e0000 */
[----:B------:R-:W-:Y:S01]  /*0a20*/  NOP ;  /* 0x0000000000007918 */ /* 0x000fe20000000000 */
[----:B--2---:R-:W-:-:S13]  /*0a30*/  ISETP.NE.AND P1, PT, R0, 0x3, PT ;  /* 0x000000030000780c */ /* 0x004fda0003f25270 */
[----:B------:R-:W-:Y:S05]  /*0a40*/  @P1 BRA `(.L_x_12) ;  /* 0x0000000000301947 */ /* 0x000fea0003800000 */
[----:B---3--:R-:W2:Y:S01]  /*0a50*/  S2UR UR6, SR_CgaCtaId ;  /* 0x00000000000679c3 */ /* 0x008ea20000008800 */
[----:B------:R-:W-:Y:S01]  /*0a60*/  UMOV UR4, 0x400 ;  /* 0x0000040000047882 */ /* 0x000fe20000000000 */
[----:B------:R-:W-:Y:S01]  /*0a70*/  UMOV UR5, 0x20 ;  /* 0x0000002000057882 */ /* 0x000fe20000000000 */
[----:B------:R-:W-:Y:S01]  /*0a80*/  ELECT P1, URZ, PT ;  /* 0x0000000000ff782f */ /* 0x000fe20003820000 */
[----:B--2---:R-:W-:Y:S02]  /*0a90*/  ULEA UR6, UR6, UR4, 0x18 ;  /* 0x0000000406067291 */ /* 0x004fe4000f8ec0ff */
[----:B------:R-:W-:-:S04]  /*0aa0*/  UIADD3 UR4, UPT, UPT, -UR5, 0x100000, URZ ;  /* 0x0010000005047890 */ /* 0x000fc8000fffe1ff */
[----:B------:R-:W-:Y:S02]  /*0ab0*/  USHF.L.U32 UR5, UR4, 0xb, URZ ;  /* 0x0000000b04057899 */ /* 0x000fe400080006ff */
[----:B------:R-:W-:Y:S01]  /*0ac0*/  USHF.L.U32 UR4, UR4, 0x1, URZ ;  /* 0x0000000104047899 */ /* 0x000fe200080006ff */
[----:B------:R-:W2:Y:S11]  /*0ad0*/  FENCE.VIEW.ASYNC.S ;  /* 0x00000000000073c6 */ /* 0x000eb60000000000 */
[----:B--2---:R2:W3:Y:S01]  /*0ae0*/  SYNCS.EXCH.64 URZ, [UR6+0x130], UR4 ;  /* 0x0001300406ff75b2 */ /* 0x0044e20008000100 */
[----:B------:R2:W1:Y:S01]  /*0af0*/  SYNCS.EXCH.64 URZ, [UR6+0x138], UR4 ;  /* 0x0001380406ff75b2 */ /* 0x0004620008000100 */
[----:B------:R-:W-:Y:S01]  /*0b00*/  NOP ;  /* 0x0000000000007918 */ /* 0x000fe20000000000 */
.L_x_12:
[----:B------:R-:W4:Y:S01]  /*0b10*/  SHFL.IDX PT, R0, R68, RZ, 0x1f ;  /* 0x00001fff44007589 */ /* 0x000f2200000e0000 */
[----:B------:R-:W-:Y:S01]  /*0b20*/  NOP ;  /* 0x0000000000007918 */ /* 0x000fe20000000000 */
[----:B----4-:R-:W-:-:S13]  /*0b30*/  ISETP.NE.AND P1, PT, R0, 0x4, PT ;  /* 0x000000040000780c */ /* 0x010fda0003f25270 */
[----:B------:R-:W-:Y:S05]  /*0b40*/  @P1 BRA `(.L_x_13) ;  /* 0x00000000004c1947 */ /* 0x000fea0003800000 */
[----:B--2---:R-:W2:Y:S01]  /*0b50*/  S2UR UR5, SR_CgaCtaId ;  /* 0x00000000000579c3 */ /* 0x004ea20000008800 */
[----:B---3--:R-:W-:Y:S01]  /*0b60*/  UMOV UR4, 0x720 ;  /* 0x0000072000047882 */ /* 0x008fe20000000000 */
[----:B------:R-:W-:Y:S01]  /*0b70*/  UMOV UR6, 0x400 ;  /* 0x0000040000067882 */ /* 0x000fe20000000000 */
[----:B------:R-:W-:Y:S01]  /*0b80*/  USEL UR4, UR4, 0x620, UP5 ;  /* 0x0000062004047887 */ /* 0x000fe2000a800000 */
[----:B------:R-:W-:Y:S01]  /*0b90*/  UMOV UR8, 0x1 ;  /* 0x0000000100087882 */ /* 0x000fe20000000000 */
[----:B------:R-:W-:Y:S01]  /*0ba0*/  ELECT P1, URZ, PT ;  /* 0x0000000000ff782f */ /* 0x000fe20003820000 */
[----:B------:R-:W-:-:S04]  /*0bb0*/  UIADD3 UR8, UPT, UPT, -UR8, 0x100000, URZ ;  /* 0x0010000008087890 */ /* 0x000fc8000fffe1ff */
[----:B------:R-:W-:Y:S02]  /*0bc0*/  USHF.L.U32 UR9, UR8, 0xb, URZ ;  /* 0x0000000b08097899 */ /* 0x000fe400080006ff */
[----:B------:R-:W-:Y:S02]  /*0bd0*/  USHF.L.U32 UR8, UR8, 0x1, URZ ;  /* 0x0000000108087899 */ /* 0x000fe400080006ff */
[----:B--2---:R-:W-:Y:S02]  /*0be0*/  ULEA UR6, UR5, UR6, 0x18 ;  /* 0x0000000605067291 */ /* 0x004fe4000f8ec0ff */
[----:B------:R-:W-:-:S04]  /*0bf0*/  UIADD3 UR4, UPT, UPT, -UR4, 0x100000, URZ ;  /* 0x0010000004047890 */ /* 0x000fc8000fffe1ff */
[----:B------:R-:W-:Y:S02]  /*0c00*/  USHF.L.U32 UR5, UR4, 0xb, URZ ;  /* 0x0000000b04057899 */ /* 0x000fe400080006ff */
[----:B------:R-:W-:Y:S01]  /*0c10*/  USHF.L.U32 UR4, UR4, 0x1, URZ ;  /* 0x0000000104047899 */ /* 0x000fe200080006ff */
[----:B------:R-:W2:Y:S03]  /*0c20*/  FENCE.VIEW.ASYNC.S ;  /* 0x00000000000073c6 */ /* 0x000ea60000000000 */
[----:B--2---:R4:W2:Y:S08]  /*0c30*/  SYNCS.EXCH.64 URZ, [UR6+0x140], UR8 ;  /* 0x0001400806ff75b2 */ /* 0x0048b00008000100 */
[----:B------:R4:W3:Y:S01]  /*0c40*/  SYNCS.EXCH.64 URZ, [UR6+0x150], UR4 ;  /* 0x0001500406ff75b2 */ /* 0x0008e20008000100 */
[----:B------:R4:W1:Y:S01]  /*0c50*/  SYNCS.EXCH.64 URZ, [UR6+0x148], UR8 ;  /* 0x0001480806ff75b2 */ /* 0x0008620008000100 */
[----:B------:R4:W1:Y:S02]  /*0c60*/  SYNCS.EXCH.64 URZ, [UR6+0x158], UR4 ;  /* 0x0001580406ff75b2 */ /* 0x0008640008000100 */
[----:B----4-:R-:W-:Y:S01]  /*0c70*/  NOP ;  /* 0x0000000000007918 */ /* 0x010fe20000000000 */
.L_x_13:
[----:B------:R-:W4:Y:S01]  /*0c80*/  SHFL.IDX PT, R0, R68, RZ, 0x1f ;  /* 0x00001fff44007589 */ /* 0x000f2200000e0000 */
[----:B------:R-:W-:Y:S01]  /*0c90*/  NOP ;  /* 0x0000000000007918 */ /* 0x000fe20000000000 */
[----:B----4-:R-:W-:-:S13]  /*0ca0*/  ISETP.NE.AND P1, PT, R0, 0x5, PT ;  /* 0x000000050000780c */ /* 0x010fda0003f25270 */
[----:B------:R-:W-:Y:S05]  /*0cb0*/  @P1 BRA `(.L_x_14) ;  /* 0x0000000000581947 */ /* 0x000fea0003800000 */
[----:B--2---:R-:W2:Y:S01]  /*0cc0*/  S2UR UR5, SR_CgaCtaId ;  /* 0x00000000000579c3 */ /* 0x004ea20000008800 */
[----:B---3--:R-:W-:Y:S01]  /*0cd0*/  UMOV UR4, 0x400 ;  /* 0x0000040000047882 */ /* 0x008fe20000000000 */
        /* <DEDUP_REMOVED lines=9> */
[----:B--2---:R-:W-:Y:S01]  /*0d70*/  ULEA UR4, UR5, UR4, 0x18 ;  /* 0x0000000405047291 */ /* 0x004fe2000f8ec0ff */
[----:B------:R-:W2:Y:S11]  /*0d80*/  FENCE.VIEW.ASYNC.S ;  /* 0x00000000000073c6 */ /* 0x000eb60000000000 */
[----:B--2---:R4:W2:Y:S01]  /*0d90*/  SYNCS.EXCH.64 URZ, [UR4+0x160], UR6 ;  /* 0x0001600604ff75b2 */ /* 0x0048a20008000100 */
[----:B------:R4:W3:Y:S01]  /*0da0*/  SYNCS.EXCH.64 URZ, [UR4+0x180], UR8 ;  /* 0x0001800804ff75b2 */ /* 0x0008e20008000100 */
[----:B------:R4:W1:Y:S01]  /*0db0*/  SYNCS.EXCH.64 URZ, [UR4+0x168], UR6 ;  /* 0x0001680604ff75b2 */ /* 0x0008620008000100 */
[----:B------:R4:W1:Y:S01]  /*0dc0*/  SYNCS.EXCH.64 URZ, [UR4+0x188], UR8 ;  /* 0x0001880804ff75b2 */ /* 0x0008620008000100 */
[----:B------:R4:W1:Y:S01]  /*0dd0*/  SYNCS.EXCH.64 URZ, [UR4+0x170], UR6 ;  /* 0x0001700604ff75b2 */ /* 0x0008620008000100 */
[----:B------:R4:W1:Y:S01]  /*0de0*/  SYNCS.EXCH.64 URZ, [UR4+0x190], UR8 ;  /* 0x0001900804ff75b2 */ /* 0x0008620008000100 */
[----:B------:R4:W1:Y:S01]  /*0df0*/  SYNCS.EXCH.64 URZ, [UR4+0x178], UR6 ;  /* 0x0001780604ff75b2 */ /* 0x0008620008000100 */
[----:B------:R4:W1:Y:S02]  /*0e00*/  SYNCS.EXCH.64 URZ, [UR4+0x198], UR8 ;  /* 0x0001980804ff75b2 */ /* 0x0008640008000100 */
[----:B----4-:R-:W-:Y:S01]  /*0e10*/  NOP ;  /* 0x0000000000007918 */ /* 0x010fe20000000000 */
.L_x_14:
[----:B------:R-:W4:Y:S01]  /*0e20*/  SHFL.IDX PT, R0, R68, RZ, 0x1f ;  /* 0x00001fff44007589 */ /* 0x000f2200000e0000 */
[----:B------:R-:W-:Y:S01]  /*0e30*/  ISETP.NE.OR P0, PT, RZ, UR22, !P0 ;  /* 0x00000016ff007c0c */ /* 0x000fe2000c705670 */
[----:B------:R-:W-:Y:S01]  /*0e40*/  NOP ;  /* 0x0000000000007918 */ /* 0x000fe20000000000 */
[----:B----4-:R-:W-:-:S13]  /*0e50*/  ISETP.NE.AND P1, PT, R0, 0x3, PT ;  /* 0x000000030000780c */ /* 0x010fda0003f25270 */
[----:B------:R-:W-:Y:S05]  /*0e60*/  @P1 BRA `(.L_x_15) ;  /* 0x0000000000381947 */ /* 0x000fea0003800000 */
[----:B--2---:R-:W2:Y:S01]  /*0e70*/  S2UR UR5, SR_CgaCtaId ;  /* 0x00000000000579c3 */ /* 0x004ea20000008800 */
[----:B---3--:R-:W-:Y:S01]  /*0e80*/  UMOV UR4, 0x400 ;  /* 0x0000040000047882 */ /* 0x008fe20000000000 */
[----:B------:R-:W-:Y:S01]  /*0e90*/  UMOV UR6, 0x20 ;  /* 0x0000002000067882 */ /* 0x000fe20000000000 */
[----:B------:R-:W-:Y:S01]  /*0ea0*/  ELECT P1, URZ, PT ;  /* 0x0000000000ff782f */ /* 0x000fe20003820000 */
[----:B------:R-:W-:-:S04]  /*0eb0*/  UIADD3 UR6, UPT, UPT, -UR6, 0x100000, URZ ;  /* 0x0010000006067890 */ /* 0x000fc8000fffe1ff */
[----:B------:R-:W-:Y:S02]  /*0ec0*/  USHF.L.U32 UR7, UR6, 0xb, URZ ;  /* 0x0000000b06077899 */ /* 0x000fe400080006ff */
[----:B------:R-:W-:Y:S02]  /*0ed0*/  USHF.L.U32 UR6, UR6, 0x1, URZ ;  /* 0x0000000106067899 */ /* 0x000fe400080006ff */
[----:B--2---:R-:W-:Y:S01]  /*0ee0*/  ULEA UR4, UR5, UR4, 0x18 ;  /* 0x0000000405047291 */ /* 0x004fe2000f8ec0ff */
[----:B------:R-:W2:Y:S11]  /*0ef0*/  FENCE.VIEW.ASYNC.S ;  /* 0x00000000000073c6 */ /* 0x000eb60000000000 */
[----:B--2---:R4:W2:Y:S01]  /*0f00*/  SYNCS.EXCH.64 URZ, [UR4+0x1a0], UR6 ;  /* 0x0001a00604ff75b2 */ /* 0x0048a20008000100 */
[----:B------:R4:W3:Y:S01]  /*0f10*/  SYNCS.EXCH.64 URZ, [UR4+0x1b0], UR6 ;  /* 0x0001b00604ff75b2 */ /* 0x0008e20008000100 */
[----:B------:R4:W1:Y:S01]  /*0f20*/  SYNCS.EXCH.64 URZ, [UR4+0x1a8], UR6 ;  /* 0x0001a80604ff75b2 */ /* 0x0008620008000100 */
[----:B------:R4:W1:Y:S02]  /*0f30*/  SYNCS.EXCH.64 URZ, [UR4+0x1b8], UR6 ;  /* 0x0001b80604ff75b2 */ /* 0x0008640008000100 */
[----:B----4-:R-:W-:Y:S01]  /*0f40*/  NOP ;  /* 0x0000000000007918 */ /* 0x010fe20000000000 */
.L_x_15:
[----:B---3--:R-:W3:Y:S01]  /*0f50*/  S2UR UR7, SR_CgaCtaId ;  /* 0x00000000000779c3 */ /* 0x008ee20000008800 */
[----:B------:R-:W-:Y:S01]  /*0f60*/  VOTEU.ALL UP0, P0 ;  /* 0x0000000000ff7886 */ /* 0x000fe20000000000 */
[----:B--2---:R-:W-:Y:S01]  /*0f70*/  UMOV UR4, 0x20 ;  /* 0x0000002000047882 */ /* 0x004fe20000000000 */
[----:B------:R-:W2:Y:S01]  /*0f80*/  LDCU UR33, c[0x0][0x36c] ;  /* 0x00006d80ff2177ac */ /* 0x000ea20008000800 */
[----:B------:R-:W-:Y:S01]  /*0f90*/  NOP ;  /* 0x0000000000007918 */ /* 0x000fe20000000000 */
[----:B------:R-:W-:Y:S01]  /*0fa0*/  LOP3.LUT R0, R72, 0x1f, RZ, 0xc0, !PT ;  /* 0x0000001f48007812 */ /* 0x000fe200078ec0ff */
[----:B------:R-:W-:Y:S01]  /*0fb0*/  @!UP0 UMOV UR6, 0x400 ;  /* 0x0000040000068882 */ /* 0x000fe20000000000 */
[----:B------:R-:W-:-:S04]  /*0fc0*/  @!UP0 UIADD3 UR4, UPT, UPT, -UR4, 0x100000, URZ ;  /* 0x0010000004048890 */ /* 0x000fc8000fffe1ff */
[----:B------:R-:W-:Y:S02]  /*0fd0*/  @!UP0 USHF.L.U32 UR5, UR4, 0xb, URZ ;  /* 0x0000000b04058899 */ /* 0x000fe400080006ff */
[----:B------:R-:W-:Y:S02]  /*0fe0*/  @!UP0 USHF.L.U32 UR4, UR4, 0x1, URZ ;  /* 0x0000000104048899 */ /* 0x000fe400080006ff */
[----:B------:R-:W-:Y:S02]  /*0ff0*/  UISETP.NE.AND UP6, UPT, UR22, URZ, UPT ;  /* 0x000000ff1600728c */ /* 0x000fe4000bfc5270 */
[----:B--2---:R-:W-:Y:S02]  /*1000*/  UISETP.EQ.U32.AND UP1, UPT, UR33, 0x1, UPT ;  /* 0x000000012100788c */ /* 0x004fe4000bf22070 */
[----:B---3--:R-:W-:Y:S01]  /*1010*/  @!UP0 ULEA UR6, UR7, UR6, 0x18 ;  /* 0x0000000607068291 */ /* 0x008fe2000f8ec0ff */
[----:B------:R-:W-:Y:S01]  /*1020*/  VOTEU.ALL UP0, P0 ;  /* 0x0000000000ff7886 */ /* 0x000fe20000000000 */
[----:B------:R-:W2:Y:S10]  /*1030*/  FENCE.VIEW.ASYNC.S ;  /* 0x00000000000073c6 */ /* 0x000eb40000000000 */
[----:B--2---:R2:W3:Y:S01]  /*1040*/  @!UP0 SYNCS.EXCH.64 URZ, [UR6+0x1c0], UR4 ;  /* 0x0001c00406ff85b2 */ /* 0x0044e20008000100 */
[----:B------:R-:W-:Y:S05]  /*1050*/  BRA.U !UP1, `(.L_x_16) ;  /* 0x0000000109087547 */ /* 0x000fea000b800000 */
[----:B-1-3--:R-:W-:Y:S01]  /*1060*/  UCGABAR_ARV ;  /* 0x00000000000079c7 */ /* 0x00afe20008000000 */
[----:B------:R-:W-:Y:S05]  /*1070*/  BRA `(.L_x_17) ;  /* 0x0000000000047947 */ /* 0x000fea0003800000 */
.L_x_16:
[----:B-1-3--:R-:W-:Y:S01]  /*1080*/  NOP ;  /* 0x0000000000007918 */ /* 0x00afe20000000000 */
.L_x_17:
[----:B------:R-:W1:Y:S01]  /*1090*/  S2UR UR26, SR_CTAID.Y ;  /* 0x00000000001a79c3 */ /* 0x000e620000002600 */
[----:B------:R-:W-:-:S05]  /*10a0*/  CS2R.32 R69, SR_CgaSize ;  /* 0x0000000000457805 */ /* 0x000fca0000008a00 */
[----:B------:R-:W-:-:S05]  /*10b0*/  IMAD R69, R69, -0xa0, RZ ;  /* 0xffffff6045457824 */ /* 0x000fca00078e02ff */
[----:B--2---:R-:W-:-:S14]  /*10c0*/  R2UR UR4, R69 ;  /* 0x00000000450472ca */ /* 0x004fdc00000e0000 */
[----:B------:R-:W2:Y:S01]  /*10d0*/  LDCU UR4, c[0x0][UR4+0x2b4] ;  /* 0x00005680040477ac */ /* 0x000ea20008000800 */
[----:B------:R-:W-:-:S05]  /*10e0*/  CS2R.32 R69, SR_CgaSize ;  /* 0x0000000000457805 */ /* 0x000fca0000008a00 */
[----:B------:R-:W-:-:S05]  /*10f0*/  IMAD R69, R69, -0xa0, RZ ;  /* 0xffffff6045457824 */ /* 0x000fca00078e02ff */
[----:B------:R-:W-:-:S14]  /*1100*/  R2UR UR5, R69 ;  /* 0x00000000450572ca */ /* 0x000fdc00000e0000 */
[----:B------:R-:W3:Y:S01]  /*1110*/  LDCU UR5, c[0x0][UR5+0x2b0] ;  /* 0x00005600050577ac */ /* 0x000ee20008000800 */
[----:B------:R-:W4:Y:S01]  /*1120*/  S2UR UR31, SR_CTAID.X ;  /* 0x00000000001f79c3 */ /* 0x000f220000002500 */
[----:B------:R-:W-:-:S05]  /*1130*/  CS2R.32 R69, SR_CgaSize ;  /* 0x0000000000457805 */ /* 0x000fca0000008a00 */
[----:B------:R-:W-:-:S05]  /*1140*/  IMAD R69, R69, -0xa0, RZ ;  /* 0xffffff6045457824 */ /* 0x000fca00078e02ff */
[----:B------:R-:W-:-:S14]  /*1150*/  R2UR UR8, R69 ;  /* 0x00000000450872ca */ /* 0x000fdc00000e0000 */
[----:B------:R-:W3:Y:S01]  /*1160*/  LDCU UR8, c[0x0][UR8+0x2a4] ;  /* 0x00005480080877ac */ /* 0x000ee20008000800 */
[----:B------:R-:W-:-:S05]  /*1170*/  CS2R.32 R69, SR_CgaSize ;  /* 0x0000000000457805 */ /* 0x000fca0000008a00 */
[----:B------:R-:W-:-:S05]  /*1180*/  IMAD R69, R69, -0xa0, RZ ;  /* 0xffffff6045457824 */ /* 0x000fca00078e02ff */
[----:B------:R-:W-:-:S14]  /*1190*/  R2UR UR63, R69 ;  /* 0x00000000453f72ca */ /* 0x000fdc00000e0000 */
[----:B------:R-:W3:Y:S01]  /*11a0*/  LDCU UR63, c[0x0][UR63+0x2a0] ;  /* 0x000054003f3f77ac */ /* 0x000ee20008000800 */
[----:B------:R-:W3:Y:S01]  /*11b0*/  S2UR UR9, SR_CgaCtaId ;  /* 0x00000000000979c3 */ /* 0x000ee20000008800 */
[----:B------:R-:W3:Y:S01]  /*11c0*/  LDCU UR23, c[0x0][0xb24] ;  /* 0x00016480ff1777ac */ /* 0x000ee20008000800 */
[----:B------:R-:W3:Y:S01]  /*11d0*/  LDCU UR42, c[0x0][0xb24] ;  /* 0x00016480ff2a77ac */ /* 0x000ee20008000800 */
[----:B-1----:R-:W-:Y:S01]  /*11e0*/  I2FP.F32.U32 R2, UR26 ;  /* 0x0000001a00027c45 */ /* 0x002fe20008201000 */
[----:B------:R-:W1:Y:S04]  /*11f0*/  LDCU UR29, c[0x0][0xb30] ;  /* 0x00016600ff1d77ac */ /* 0x000e680008000800 */
[----:B--2---:R-:W-:Y:S01]  /*1200*/  FMUL R2, R2, UR4 ;  /* 0x0000000402027c20 */ /* 0x004fe20008400000 */
[----:B------:R-:W-:Y:S01]  /*1210*/  UMOV UR13, 0x11 ;  /* 0x00000011000d7882 */ /* 0x000fe20000000000 */
[----:B------:R-:W-:Y:S01]  /*1220*/  UMOV UR14, 0x5 ;  /* 0x00000005000e7882 */ /* 0x000fe20000000000 */
[----:B----4-:R-:W-:-:S03]  /*1230*/  I2FP.F32.U32 R3, UR31 ;  /* 0x0000001f00037c45 */ /* 0x010fc60008201000 */
[----:B------:R-:W2:Y:S02]  /*1240*/  F2I.U32.TRUNC.NTZ R2, R2 ;  /* 0x0000000200027305 */ /* 0x000ea4000020f000 */
[----:B---3--:R-:W-:Y:S01]  /*1250*/  FMUL R3, R3, UR5 ;  /* 0x0000000503037c20 */ /* 0x008fe20008400000 */
[----:B------:R-:W-:Y:S02]  /*1260*/  ULOP3.LUT UR4, UR9, 0x4, URZ, 0xc0, !UPT ;  /* 0x0000000409047892 */ /* 0x000fe4000f8ec0ff */
[----:B------:R-:W-:-:S03]  /*1270*/  ULOP3.LUT UR7, UR9, 0x3, URZ, 0xc0, !UPT ;  /* 0x0000000309077892 */ /* 0x000fc6000f8ec0ff */
[----:B------:R-:W3:Y:S01]  /*1280*/  F2I.U32.TRUNC.NTZ R3, R3 ;  /* 0x0000000300037305 */ /* 0x000ee2000020f000 */
[----:B------:R-:W-:Y:S02]  /*1290*/  ULOP3.LUT UR4, UR4, 0x1, UR9, 0xf8, !UPT ;  /* 0x0000000104047892 */ /* 0x000fe4000f8ef809 */
[----:B------:R-:W-:Y:S02]  /*12a0*/  UISETP.GT.U32.AND UP1, UPT, UR7, 0xffff, UPT ;  /* 0x0000ffff0700788c */ /* 0x000fe4000bf24070 */
[----:B------:R-:W-:Y:S01]  /*12b0*/  UISETP.GT.U32.AND UP0, UPT, UR4, 0xffff, UPT ;  /* 0x0000ffff0400788c */ /* 0x000fe2000bf04070 */
[----:B--2---:R-:W-:Y:S01]  /*12c0*/  R2UR UR6, R2 ;  /* 0x00000000020672ca */ /* 0x004fe200000e0000 */
[----:B------:R-:W-:Y:S01]  /*12d0*/  USHF.R.U32.HI UR12, URZ, 0x1, UR9 ;  /* 0x00000001ff0c7899 */ /* 0x000fe20008011609 */
[----:B------:R-:W-:Y:S01]  /*12e0*/  PRMT R2, RZ, 0x7610, R2 ;  /* 0x00007610ff027816 */ /* 0x000fe20000000002 */
[----:B------:R-:W-:Y:S02]  /*12f0*/  USEL UR24, UR4, 0xffff, !UP0 ;  /* 0x0000ffff04187887 */ /* 0x000fe4000c000000 */
[----:B------:R-:W-:-:S02]  /*1300*/  USHF.R.U32.HI UR11, URZ, 0x2, UR9 ;  /* 0x00000002ff0b7899 */ /* 0x000fc40008011609 */
[----:B------:R-:W-:Y:S01]  /*1310*/  USHF.L.U32 UR27, UR9, 0x8, URZ ;  /* 0x00000008091b7899 */ /* 0x000fe200080006ff */
[----:B---3--:R-:W-:Y:S01]  /*1320*/  R2UR UR5, R3 ;  /* 0x00000000030572ca */ /* 0x008fe200000e0000 */
[----:B------:R-:W-:Y:S01]  /*1330*/  USEL UR25, UR7, 0xffff, !UP1 ;  /* 0x0000ffff07197887 */ /* 0x000fe2000c800000 */
[----:B------:R-:W-:-:S03]  /*1340*/  PRMT R3, RZ, 0x7610, R3 ;  /* 0x00007610ff037816 */ /* 0x000fc60000000003 */
[----:B------:R-:W-:-:S04]  /*1350*/  UIADD3 UR4, UPT, UPT, -UR6, URZ, URZ ;  /* 0x000000ff06047290 */ /* 0x000fc8000fffe1ff */
[----:B------:R-:W-:-:S04]  /*1360*/  UIMAD UR4, UR8, UR4, UR26 ;  /* 0x00000004080472a4 */ /* 0x000fc8000f8e021a */
[----:B------:R-:W-:Y:S02]  /*1370*/  UIADD3 UR5, UPT, UPT, -UR5, URZ, URZ ;  /* 0x000000ff05057290 */ /* 0x000fe4000fffe1ff */
[----:B------:R-:W-:Y:S02]  /*1380*/  IMAD.U32 R69, RZ, RZ, UR4 ;  /* 0x00000004ff457e24 */ /* 0x000fe4000f8e00ff */
[----:B------:R-:W-:Y:S01]  /*1390*/  UIMAD UR63, UR63, UR5, UR31 ;  /* 0x000000053f3f72a4 */ /* 0x000fe2000f8e021f */
[----:B-1----:R-:W-:Y:S11]  /*13a0*/  BRA.U UP6, `(.L_x_18) ;  /* 0x0000000106687547 */ /* 0x002ff6000b800000 */
[----:B------:R-:W-:Y:S01]  /*13b0*/  R2UR UR15, R69 ;  /* 0x00000000450f72ca */ /* 0x000fe200000e0000 */
[----:B------:R-:W-:Y:S02]  /*13c0*/  ULOP3.LUT UR4, UR63, 0x2, URZ, 0x3c, !UPT ;  /* 0x000000023f047892 */ /* 0x000fe4000f8e3cff */
[----:B------:R-:W-:-:S10]  /*13d0*/  ULOP3.LUT UR10, UR63, 0xfffffffe, URZ, 0xc0, !UPT ;  /* 0xfffffffe3f0a7892 */ /* 0x000fd4000f8ec0ff */
[----:B------:R-:W-:Y:S02]  /*13e0*/  UISETP.NE.AND UP0, UPT, UR15, URZ, UPT ;  /* 0x000000ff0f00728c */ /* 0x000fe4000bf05270 */
[----:B------:R-:W-:Y:S02]  /*13f0*/  UISETP.NE.AND UP2, UPT, UR15, 0x1, UPT ;  /* 0x000000010f00788c */ /* 0x000fe4000bf45270 */
[----:B------:R-:W-:Y:S02]  /*1400*/  UISETP.GT.U32.AND UP4, UPT, UR63, 0x1, UP0 ;  /* 0x000000013f00788c */ /* 0x000fe40008784070 */
[----:B------:R-:W-:Y:S02]  /*1410*/  UISETP.GT.U32.AND UP3, UPT, UR63, 0x1, UP2 ;  /* 0x000000013f00788c */ /* 0x000fe40009764070 */
[----:B------:R-:W-:Y:S02]  /*1420*/  UISETP.GT.U32.AND UP1, UPT, UR4, 0x1, UP0 ;  /* 0x000000010400788c */ /* 0x000fe40008724070 */
[----:B------:R-:W-:-:S02]  /*1430*/  UISETP.GT.U32.AND UP0, UPT, UR4, 0x1, UP2 ;  /* 0x000000010400788c */ /* 0x000fc40009704070 */
[----:B------:R-:W-:Y:S02]  /*1440*/  USEL UR6, URZ, 0x1, UP4 ;  /* 0x00000001ff067887 */ /* 0x000fe4000a000000 */
[----:B------:R-:W-:Y:S02]  /*1450*/  USEL UR5, URZ, 0x10, UP3 ;  /* 0x00000010ff057887 */ /* 0x000fe40009800000 */
[----:B------:R-:W-:Y:S02]  /*1460*/  USEL UR4, URZ, 0x2, UP4 ;  /* 0x00000002ff047887 */ /* 0x000fe4000a000000 */
[----:B------:R-:W-:Y:S02]  /*1470*/  USEL UR9, URZ, 0x20, UP3 ;  /* 0x00000020ff097887 */ /* 0x000fe40009800000 */
[----:B------:R-:W-:Y:S02]  /*1480*/  USEL UR8, URZ, 0x4, UP1 ;  /* 0x00000004ff087887 */ /* 0x000fe40008800000 */
[----:B------:R-:W-:-:S02]  /*1490*/  UIADD3 UR4, UPT, UPT, UR4, UR5, UR6 ;  /* 0x0000000504047290 */ /* 0x000fc4000fffe006 */
[----:B------:R-:W-:Y:S02]  /*14a0*/  USEL UR6, URZ, 0x8, UP1 ;  /* 0x00000008ff067887 */ /* 0x000fe40008800000 */
[----:B------:R-:W-:Y:S02]  /*14b0*/  USEL UR7, URZ, 0x40, UP0 ;  /* 0x00000040ff077887 */ /* 0x000fe40008000000 */
[----:B------:R-:W-:Y:S02]  /*14c0*/  UIADD3 UR5, UPT, UPT, UR8, UR9, UR4 ;  /* 0x0000000908057290 */ /* 0x000fe4000fffe004 */
[----:B------:R-:W-:Y:S02]  /*14d0*/  ULEA UR4, UR15, UR10, 0x2 ;  /* 0x0000000a0f047291 */ /* 0x000fe4000f8e10ff */
[----:B------:R-:W-:Y:S02]  /*14e0*/  USEL UR8, URZ, 0x80, UP0 ;  /* 0x00000080ff087887 */ /* 0x000fe40008000000 */
[----:B------:R-:W-:-:S03]  /*14f0*/  UIADD3 UR5, UPT, UPT, UR6, UR7, UR5 ;  /* 0x0000000706057290 */ /* 0x000fc6000fffe005 */
[----:B------:R-:W-:Y:S01]  /*1500*/  UMOV UR6, 0x3 ;  /* 0x0000000300067882 */ /* 0x000fe20000000000 */
[----:B------:R-:W-:Y:S02]  /*1510*/  UIADD3 UR5, UPT, UPT, UR5, UR8, URZ ;  /* 0x0000000805057290 */ /* 0x000fe4000fffe0ff */
[----:B------:R-:W-:-:S04]  /*1520*/  USHF.L.U32 UR4, UR6, UR4, URZ ;  /* 0x0000000406047299 */ /* 0x000fc800080006ff */
[----:B------:R-:W-:Y:S02]  /*1530*/  MOV R3, UR5 ;  /* 0x0000000500037c02 */ /* 0x000fe40008000f00 */
[----:B------:R-:W-:-:S07]  /*1540*/  IMAD.U32 R2, RZ, RZ, UR4 ;  /* 0x00000004ff027e24 */ /* 0x000fce000f8e00ff */
.L_x_18:
[----:B------:R-:W1:Y:S01]  /*1550*/  S2UR UR36, SR_CTAID.Z ;  /* 0x00000000002479c3 */ /* 0x000e620000002700 */
[----:B------:R-:W-:Y:S02]  /*1560*/  UISETP.GE.AND UP0, UPT, UR23, 0x1, UPT ;  /* 0x000000011700788c */ /* 0x000fe4000bf06270 */
[----:B------:R-:W-:Y:S02]  /*1570*/  ULOP3.LUT UR25, UR25, 0xffff, URZ, 0xc0, !UPT ;  /* 0x0000ffff19197892 */ /* 0x000fe4000f8ec0ff */
[----:B------:R-:W-:Y:S02]  /*1580*/  ULOP3.LUT UR24, UR24, 0xffff, URZ, 0xc0, !UPT ;  /* 0x0000ffff18187892 */ /* 0x000fe4000f8ec0ff */
[----:B------:R-:W-:Y:S02]  /*1590*/  ULOP3.LUT UR30, UR27, 0x400, URZ, 0xc0, !UPT ;  /* 0x000004001b1e7892 */ /* 0x000fe4000f8ec0ff */
[----:B------:R-:W-:Y:S02]  /*15a0*/  UISETP.NE.AND UP3, UPT, UR22, 0x2, UPT ;  /* 0x000000021600788c */ /* 0x000fe4000bf65270 */
[----:B------:R-:W-:-:S02]  /*15b0*/  ULOP3.LUT UR48, UR12, 0x1, URZ, 0xc0, !UPT ;  /* 0x000000010c307892 */ /* 0x000fc4000f8ec0ff */
[----:B------:R-:W-:Y:S02]  /*15c0*/  ULOP3.LUT UR32, UR11, 0x1, URZ, 0xc0, !UPT ;  /* 0x000000010b207892 */ /* 0x000fe4000f8ec0ff */
[----:B------:R-:W-:Y:S02]  /*15d0*/  ULOP3.LUT UR27, UR27, 0x200, URZ, 0xc0, !UPT ;  /* 0x000002001b1b7892 */ /* 0x000fe4000f8ec0ff */
[----:B------:R-:W-:Y:S02]  /*15e0*/  USHF.L.U32 UR25, UR13, UR25, URZ ;  /* 0x000000190d197299 */ /* 0x000fe400080006ff */
[----:B------:R-:W-:Y:S01]  /*15f0*/  USHF.L.U32 UR24, UR14, UR24, URZ ;  /* 0x000000180e187299 */ /* 0x000fe200080006ff */
[----:B------:R-:W-:Y:S01]  /*1600*/  UMOV UR20, UR31 ;  /* 0x0000001f00147c82 */ /* 0x000fe20008000000 */
[----:B------:R-:W-:Y:S10]  /*1610*/  BRA.U !UP0, `(.L_x_19) ;  /* 0x0000000108d47547 */ /* 0x000ff4000b800000 */
[----:B------:R-:W2:Y:S01]  /*1620*/  LDCU.128 UR12, c[0x0][0xb10] ;  /* 0x00016200ff0c77ac */ /* 0x000ea20008000c00 */
[----:B------:R-:W3:Y:S01]  /*1630*/  LDCU UR6, c[0x0][0x370] ;  /* 0x00006e00ff0677ac */ /* 0x000ee20008000800 */
[----:B------:R-:W4:Y:S01]  /*1640*/  LDCU UR5, c[0x0][0x374] ;  /* 0x00006e80ff0577ac */ /* 0x000f220008000800 */
[----:B------:R-:W1:Y:S01]  /*1650*/  LDCU UR28, c[0x0][0xb0c] ;  /* 0x00016180ff1c77ac */ /* 0x000e620008000800 */
[----:B------:R-:W1:Y:S01]  /*1660*/  LDCU UR4, c[0x0][0xb20] ;  /* 0x00016400ff0477ac */ /* 0x000e620008000800 */
[----:B------:R-:W1:Y:S01]  /*1670*/  LDCU.64 UR8, c[0x0][0xb28] ;  /* 0x00016500ff0877ac */ /* 0x000e620008000a00 */
[----:B--2---:R-:W-:Y:S02]  /*1680*/  UISETP.NE.AND UP0, UPT, UR14, 0x1, UPT ;  /* 0x000000010e00788c */ /* 0x004fe4000bf05270 */
[----:B----4-:R-:W-:Y:S02]  /*1690*/  UIMAD.WIDE.U32 UR10, UR5, UR15, URZ ;  /* 0x0000000f050a72a5 */ /* 0x010fe4000f8e00ff */
[----:B---3--:R-:W-:-:S02]  /*16a0*/  UIMAD.WIDE.U32 UR18, UR6, UR12, URZ ;  /* 0x0000000c061272a5 */ /* 0x008fc4000f8e00ff */
[----:B-1----:R-:W-:Y:S02]  /*16b0*/  UISETP.NE.AND UP1, UPT, UR28, 0x1, UPT ;  /* 0x000000011c00788c */ /* 0x002fe4000bf25270 */
[----:B------:R-:W-:Y:S01]  /*16c0*/  UISETP.NE.AND UP2, UPT, UR23, 0x1, UPT ;  /* 0x000000011700788c */ /* 0x000fe2000bf45270 */
[----:B------:R-:W-:Y:S02]  /*16d0*/  UMOV UR10, UR11 ;  /* 0x0000000b000a7c82 */ /* 0x000fe40008000000 */
[----:B------:R-:W-:Y:S01]  /*16e0*/  UMOV UR18, UR19 ;  /* 0x0000001300127c82 */ /* 0x000fe20008000000 */
[----:B------:R-:W-:Y:S02]  /*16f0*/  @UP0 USHF.R.U32.HI UR5, URZ, UR4, UR10 ;  /* 0x00000004ff050299 */ /* 0x000fe4000801160a */
[----:B------:R-:W-:Y:S02]  /*1700*/  UIMAD.WIDE.U32 UR20, UR26, UR15, URZ ;  /* 0x0000000f1a1472a5 */ /* 0x000fe4000f8e00ff */
[----:B------:R-:W-:-:S02]  /*1710*/  UIMAD.WIDE.U32 UR10, UR5, UR8, URZ ;  /* 0x00000008050a72a5 */ /* 0x000fc4000f8e00ff */
[----:B------:R-:W-:Y:S02]  /*1720*/  @UP1 USHF.R.U32.HI UR6, URZ, UR13, UR18 ;  /* 0x0000000dff061299 */ /* 0x000fe40008011612 */
[----:B------:R-:W-:Y:S02]  /*1730*/  UIMAD.WIDE.U32 UR16, UR31, UR12, URZ ;  /* 0x0000000c1f1072a5 */ /* 0x000fe4000f8e00ff */
[----:B------:R-:W-:Y:S01]  /*1740*/  UIMAD.WIDE.U32 UR18, UR6, UR8, URZ ;  /* 0x00000008061272a5 */ /* 0x000fe2000f8e00ff */
[----:B------:R-:W-:Y:S01]  /*1750*/  UMOV UR20, UR21 ;  /* 0x0000001500147c82 */ /* 0x000fe20008000000 */
[----:B------:R-:W-:Y:S01]  /*1760*/  UMOV UR10, UR11 ;  /* 0x0000000b000a7c82 */ /* 0x000fe20008000000 */
[----:B------:R-:W-:Y:S02]  /*1770*/  USHF.R.U32.HI UR20, URZ, UR4, UR20 ;  /* 0x00000004ff147299 */ /* 0x000fe40008011614 */
[----:B------:R-:W-:Y:S02]  /*1780*/  @UP2 USHF.R.U32.HI UR5, URZ, UR9, UR10 ;  /* 0x00000009ff052299 */ /* 0x000fe4000801160a */
[----:B------:R-:W-:Y:S01]  /*1790*/  UMOV UR7, UR19 ;  /* 0x0000001300077c82 */ /* 0x000fe20008000000 */
[----:B------:R-:W-:Y:S01]  /*17a0*/  UMOV UR16, UR17 ;  /* 0x0000001100107c82 */ /* 0x000fe20008000000 */
[----:B------:R-:W-:-:S02]  /*17b0*/  @UP2 USHF.R.U32.HI UR6, URZ, UR9, UR7 ;  /* 0x00000009ff062299 */ /* 0x000fc40008011607 */
[----:B------:R-:W-:Y:S02]  /*17c0*/  USHF.R.U32.HI UR16, URZ, UR13, UR16 ;  /* 0x0000000dff107299 */ /* 0x000fe40008011610 */
[----:B------:R-:W-:Y:S02]  /*17d0*/  USEL UR4, UR26, UR20, !UP0 ;  /* 0x000000141a047287 */ /* 0x000fe4000c000000 */
[----:B------:R-:W-:Y:S02]  /*17e0*/  UIMAD UR7, UR5, UR23, URZ ;  /* 0x00000017050772a4 */ /* 0x000fe4000f8e02ff */
[----:B------:R-:W-:Y:S02]  /*17f0*/  USEL UR5, UR31, UR16, !UP1 ;  /* 0x000000101f057287 */ /* 0x000fe4000c800000 */
[----:B------:R-:W-:Y:S02]  /*1800*/  UIMAD UR12, UR6, UR23, URZ ;  /* 0x00000017060c72a4 */ /* 0x000fe4000f8e02ff */
[----:B------:R-:W-:-:S02]  /*1810*/  UISETP.GE.AND UP0, UPT, UR4, UR7, UPT ;  /* 0x000000070400728c */ /* 0x000fc4000bf06270 */
[----:B------:R-:W-:Y:S02]  /*1820*/  UIMAD.WIDE.U32 UR10, UR4, UR8, URZ ;  /* 0x00000008040a72a5 */ /* 0x000fe4000f8e00ff */
[----:B------:R-:W-:Y:S02]  /*1830*/  UISETP.GE.OR UP0, UPT, UR5, UR12, UP0 ;  /* 0x0000000c0500728c */ /* 0x000fe40008706670 */
[----:B------:R-:W-:Y:S02]  /*1840*/  UIMAD.WIDE.U32 UR12, UR5, UR8, URZ ;  /* 0x00000008050c72a5 */ /* 0x000fe4000f8e00ff */
[----:B------:R-:W-:Y:S01]  /*1850*/  UIADD3 UR10, UPT, UPT, -UR4, URZ, URZ ;  /* 0x000000ff040a7290 */ /* 0x000fe2000fffe1ff */
[----:B------:R-:W-:Y:S01]  /*1860*/  UMOV UR8, UR11 ;  /* 0x0000000b00087c82 */ /* 0x000fe20008000000 */
[----:B------:R-:W-:Y:S02]  /*1870*/  UIADD3 UR20, UPT, UPT, -UR5, URZ, URZ ;  /* 0x000000ff05147290 */ /* 0x000fe4000fffe1ff */
[----:B------:R-:W-:-:S03]  /*1880*/  USHF.R.U32.HI UR8, URZ, UR9, UR8 ;  /* 0x00000009ff087299 */ /* 0x000fc60008011608 */
[----:B------:R-:W-:Y:S01]  /*1890*/  @!UP0 UMOV UR7, UR13 ;  /* 0x0000000d00078c82 */ /* 0x000fe20008000000 */
[----:B------:R-:W-:Y:S02]  /*18a0*/  UIMAD UR26, UR14, UR10, UR26 ;  /* 0x0000000a0e1a72a4 */ /* 0x000fe4000f8e021a */
[----:B------:R-:W-:Y:S02]  /*18b0*/  USEL UR8, UR4, UR8, !UP2 ;  /* 0x0000000804087287 */ /* 0x000fe4000d000000 */
[----:B------:R-:W-:Y:S02]  /*18c0*/  @!UP0 USHF.R.U32.HI UR7, URZ, UR9, UR7 ;  /* 0x00000009ff078299 */ /* 0x000fe40008011607 */
[----:B------:R-:W-:Y:S02]  /*18d0*/  UIADD3 UR9, UPT, UPT, -UR8, URZ, URZ ;  /* 0x000000ff08097290 */ /* 0x000fe4000fffe1ff */
[----:B------:R-:W-:Y:S02]  /*18e0*/  @!UP0 USEL UR7, UR5, UR7, !UP2 ;  /* 0x0000000705078287 */ /* 0x000fe4000d000000 */
[----:B------:R-:W-:-:S02]  /*18f0*/  UIMAD UR9, UR23, UR9, UR4 ;  /* 0x00000009170972a4 */ /* 0x000fc4000f8e0204 */
[----:B------:R-:W-:Y:S02]  /*1900*/  @!UP0 UIADD3 UR8, UPT, UPT, UR8, -UR7, URZ ;  /* 0x8000000708088290 */ /* 0x000fe4000fffe0ff */
[----:B------:R-:W-:Y:S02]  /*1910*/  @!UP0 UIMAD UR6, UR9, UR6, UR7 ;  /* 0x00000006090682a4 */ /* 0x000fe4000f8e0207 */
[----:B------:R-:W-:Y:S02]  /*1920*/  @!UP0 UIMAD UR4, UR8, UR23, UR5 ;  /* 0x00000017080482a4 */ /* 0x000fe4000f8e0205 */
[----:B------:R-:W-:Y:S02]  /*1930*/  UIMAD UR20, UR28, UR20, UR31 ;  /* 0x000000141c1472a4 */ /* 0x000fe4000f8e021f */
[----:B------:R-:W-:Y:S01]  /*1940*/  UIMAD UR26, UR4, UR14, UR26 ;  /* 0x0000000e041a72a4 */ /* 0x000fe2000f8e021a */
[----:B------:R-:W-:Y:S02]  /*1950*/  @!UP0 UMOV UR5, UR6 ;  /* 0x0000000600058c82 */ /* 0x000fe40008000000 */
[----:B------:R-:W-:-:S12]  /*1960*/  UIMAD UR20, UR5, UR28, UR20 ;  /* 0x0000001c051472a4 */ /* 0x000fd8000f8e0214 */
.L_x_19:
[----:B------:R-:W-:-:S09]  /*1970*/  UISETP.NE.AND UP0, UPT, UR29, 0x1, UPT ;  /* 0x000000011d00788c */ /* 0x000fd2000bf05270 */
[----:B------:R-:W-:Y:S05]  /*1980*/  BRA.U UP0, `(.L_x_20) ;  /* 0x0000000100447547 */ /* 0x000fea000b800000 */
[----:B------:R-:W2:Y:S01]  /*1990*/  LDCU.128 UR8, c[0x0][0xb10] ;  /* 0x00016200ff0877ac */ /* 0x000ea20008000c00 */
[----:B------:R-:W3:Y:S01]  /*19a0*/  LDCU UR12, c[0x0][0xb0c] ;  /* 0x00016180ff0c77ac */ /* 0x000ee20008000800 */
[----:B------:R-:W4:Y:S01]  /*19b0*/  LDCU UR13, c[0x0][0xb20] ;  /* 0x00016400ff0d77ac */ /* 0x000f220008000800 */
[----:B--2---:R-:W-:Y:S02]  /*19c0*/  UIMAD.WIDE.U32 UR6, UR20, UR8, URZ ;  /* 0x00000008140672a5 */ /* 0x004fe4000f8e00ff */
[----:B------:R-:W-:Y:S02]  /*19d0*/  UIMAD.WIDE.U32 UR4, UR26, UR11, URZ ;  /* 0x0000000b1a0472a5 */ /* 0x000fe4000f8e00ff */
[----:B---3--:R-:W-:Y:S02]  /*19e0*/  UISETP.NE.AND UP1, UPT, UR12, 0x1, UPT ;  /* 0x000000010c00788c */ /* 0x008fe4000bf25270 */
[----:B------:R-:W-:Y:S01]  /*19f0*/  UISETP.NE.AND UP0, UPT, UR10, 0x1, UPT ;  /* 0x000000010a00788c */ /* 0x000fe2000bf05270 */
[----:B------:R-:W-:-:S02]  /*1a00*/  UMOV UR6, UR7 ;  /* 0x0000000700067c82 */ /* 0x000fc40008000000 */
[----:B------:R-:W-:Y:S01]  /*1a10*/  UMOV UR4, UR5 ;  /* 0x0000000500047c82 */ /* 0x000fe20008000000 */
[----:B------:R-:W-:Y:S02]  /*1a20*/  USHF.R.U32.HI UR6, URZ, UR9, UR6 ;  /* 0x00000009ff067299 */ /* 0x000fe40008011606 */
[----:B----4-:R-:W-:Y:S02]  /*1a30*/  USHF.R.U32.HI UR4, URZ, UR13, UR4 ;  /* 0x0000000dff047299 */ /* 0x010fe40008011604 */
[----:B------:R-:W-:Y:S02]  /*1a40*/  USEL UR5, UR20, UR6, !UP1 ;  /* 0x0000000614057287 */ /* 0x000fe4000c800000 */
[----:B------:R-:W-:-:S04]  /*1a50*/  USEL UR4, UR26, UR4, !UP0 ;  /* 0x000000041a047287 */ /* 0x000fc8000c000000 */
[----:B------:R-:W-:Y:S02]  /*1a60*/  UIADD3 UR6, UPT, UPT, -UR4, UR5, URZ ;  /* 0x0000000504067290 */ /* 0x000fe4000fffe1ff */
[----:B------:R-:W-:Y:S02]  /*1a70*/  UIADD3 UR4, UPT, UPT, UR4, -UR5, URZ ;  /* 0x8000000504047290 */ /* 0x000fe4000fffe0ff */
[----:B------:R-:W-:Y:S02]  /*1a80*/  UIMAD UR26, UR6, UR10, UR26 ;  /* 0x0000000a061a72a4 */ /* 0x000fe4000f8e021a */
[----:B------:R-:W-:-:S12]  /*1a90*/  UIMAD UR20, UR4, UR12, UR20 ;  /* 0x0000000c041472a4 */ /* 0x000fd8000f8e0214 */
.L_x_20:
[----:B------:R-:W-:-:S09]  /*1aa0*/  UISETP.EQ.U32.AND UP0, UPT, UR33, 0x1, UPT ;  /* 0x000000012100788c */ /* 0x000fd2000bf02070 */
[----:B------:R-:W-:Y:S05]  /*1ab0*/  BRA.U !UP0, `(.L_x_21) ;  /* 0x00000001080c7547 */ /* 0x000fea000b800000 */
[----:B------:R-:W-:Y:S01]  /*1ac0*/  UCGABAR_WAIT ;  /* 0x0000000000007dc7 */ /* 0x000fe20008000000 */
[----:B------:R-:W-:Y:S01]  /*1ad0*/  CCTL.IVALL ;  /* 0x00000000ff00798f */ /* 0x000fe20002000000 */
[----:B------:R-:W-:Y:S05]  /*1ae0*/  BRA `(.L_x_22) ;  /* 0x0000000000047947 */ /* 0x000fea0003800000 */
.L_x_21:
[----:B------:R-:W-:Y:S06]  /*1af0*/  BAR.SYNC.DEFER_BLOCKING 0x0 ;  /* 0x0000000000007b1d */ /* 0x000fec0000010000 */
.L_x_22:
[----:B------:R-:W-:Y:S05]  /*1b00*/  BRA.U UP3, `(.L_x_23) ;  /* 0x0000001903b07547 */ /* 0x000fea000b800000 */
[----:B------:R-:W2:Y:S01]  /*1b10*/  S2UR UR4, SR_CgaCtaId ;  /* 0x00000000000479c3 */ /* 0x000ea20000008800 */
[----:B------:R-:W3:Y:S01]  /*1b20*/  LDCU UR7, c[0x0][0x38c] ;  /* 0x00007180ff0777ac */ /* 0x000ee20008000800 */
[----:B------:R-:W-:Y:S01]  /*1b30*/  PLOP3.LUT P1, PT, PT, PT, UP5, 0x80, 0x8 ;  /* 0x000000000008781c */ /* 0x000fe20003f2f058 */
[----:B------:R-:W-:Y:S01]  /*1b40*/  IMAD.MOV.U32 R12, RZ, RZ, 0x1 ;  /* 0x00000001ff0c7424 */ /* 0x000fe200078e00ff */
[----:B------:R-:W-:Y:S01]  /*1b50*/  ISETP.NE.AND P2, PT, R0, RZ, P3 ;  /* 0x000000ff0000720c */ /* 0x000fe20001f45270 */
[----:B------:R-:W-:Y:S01]  /*1b60*/  UMOV UR13, 0x400 ;  /* 0x00000400000d7882 */ /* 0x000fe20000000000 */
[----:B------:R-:W-:Y:S01]  /*1b70*/  UISETP.NE.AND UP0, UPT, UR22, URZ, UPT ;  /* 0x000000ff1600728c */ /* 0x000fe2000bf05270 */
[----:B------:R-:W-:Y:S01]  /*1b80*/  PLOP3.LUT P1, PT, P1, PT, PT, 0x8, 0x80 ;  /* 0x000000000080781c */ /* 0x000fe20000f2e170 */
[----:B------:R-:W-:Y:S01]  /*1b90*/  USHF.L.U32 UR6, UR31, 0x5, URZ ;  /* 0x000000051f067899 */ /* 0x000fe200080006ff */
[----:B------:R-:W-:Y:S01]  /*1ba0*/  CS2R R10, SRZ ;  /* 0x00000000000a7805 */ /* 0x000fe2000001ff00 */
[----:B------:R-:W-:Y:S01]  /*1bb0*/  USEL UR21, UR40, 0x2, UP0 ;  /* 0x0000000228157887 */ /* 0x000fe20008000000 */
[----:B------:R-:W-:Y:S01]  /*1bc0*/  IMAD.MOV.U32 R9, RZ, RZ, RZ ;  /* 0x000000ffff097224 */ /* 0x000fe200078e00ff */
[----:B------:R-:W-:Y:S01]  /*1bd0*/  USHF.L.U32 UR47, UR31, 0x6, URZ ;  /* 0x000000061f2f7899 */ /* 0x000fe200080006ff */
[----:B------:R-:W-:Y:S01]  /*1be0*/  IMAD.MOV.U32 R8, RZ, RZ, 0x1 ;  /* 0x00000001ff087424 */ /* 0x000fe200078e00ff */
[----:B------:R-:W4:Y:S02]  /*1bf0*/  LDCU UR43, c[0x0][0x370] ;  /* 0x00006e00ff2b77ac */ /* 0x000f240008000800 */
[----:B------:R-:W-:-:S02]  /*1c00*/  ULOP3.LUT UR47, UR47, 0x40, URZ, 0xc0, !UPT ;  /* 0x000000402f2f7892 */ /* 0x000fc4000f8ec0ff */
[----:B---3--:R-:W-:Y:S02]  /*1c10*/  UIADD3 UR5, UPT, UPT, UR7, 0x1f, URZ ;  /* 0x0000001f07057890 */ /* 0x008fe4000fffe0ff */
[----:B------:R-:W-:Y:S02]  /*1c20*/  UIADD3 UR50, UPT, UPT, UR7, 0x3e, URZ ;  /* 0x0000003e07327890 */ /* 0x000fe4000fffe0ff */
[----:B--2---:R-:W-:Y:S02]  /*1c30*/  ULEA UR13, UR4, UR13, 0x18 ;  /* 0x0000000d040d7291 */ /* 0x004fe4000f8ec0ff */
[----:B------:R-:W-:Y:S02]  /*1c40*/  USHF.R.S32.HI UR4, URZ, 0x1f, UR5 ;  /* 0x0000001fff047899 */ /* 0x000fe40008011405 */
[----:B------:R-:W-:Y:S02]  /*1c50*/  UIADD3 UR7, UPT, UPT, UR7, -0x1, URZ ;  /* 0xffffffff07077890 */ /* 0x000fe4000fffe0ff */
[----:B------:R-:W-:-:S02]  /*1c60*/  ULEA.HI UR4, UR4, UR5, URZ, 0x5 ;  /* 0x0000000504047291 */ /* 0x000fc4000f8f28ff */
[----:B------:R-:W-:Y:S02]  /*1c70*/  UISETP.GE.U32.AND UP1, UPT, UR7, -0x3f, UPT ;  /* 0xffffffc10700788c */ /* 0x000fe4000bf26070 */
[----:B------:R-:W-:Y:S02]  /*1c80*/  USHF.R.S32.HI UR45, URZ, 0x5, UR4 ;  /* 0x00000005ff2d7899 */ /* 0x000fe40008011404 */
[----:B------:R-:W-:Y:S02]  /*1c90*/  ULOP3.LUT UR5, UR6, 0x20, URZ, 0xc0, !UPT ;  /* 0x0000002006057892 */ /* 0x000fe4000f8ec0ff */
[----:B------:R-:W-:Y:S02]  /*1ca0*/  UISETP.LT.U32.AND UP0, UPT, UR45, 0x10, UPT ;  /* 0x000000102d00788c */ /* 0x000fe4000bf01070 */
[----:B------:R-:W-:Y:S02]  /*1cb0*/  ULEA UR38, UR30, UR13, 0x2 ;  /* 0x0000000d1e267291 */ /* 0x000fe4000f8e10ff */
[----:B------:R-:W-:-:S02]  /*1cc0*/  USEL UR44, UR45, 0x10, UP0 ;  /* 0x000000102d2c7887 */ /* 0x000fc40008000000 */
[----:B------:R-:W-:Y:S02]  /*1cd0*/  ULEA UR37, UR27, UR13, 0x2 ;  /* 0x0000000d1b257291 */ /* 0x000fe4000f8e10ff */
[----:B------:R-:W-:Y:S02]  /*1ce0*/  UIADD3 UR4, UPT, UPT, UR44, -0x1, URZ ;  /* 0xffffffff2c047890 */ /* 0x000fe4000fffe0ff */
[----:B------:R-:W-:Y:S01]  /*1cf0*/  @UP1 UIADD3 UR4, UPT, UPT, UR44, URZ, URZ ;  /* 0x000000ff2c041290 */ /* 0x000fe2000fffe0ff */
[----:B------:R-:W2:Y:S01]  /*1d00*/  LDCU.64 UR28, c[0x0][0x348] ;  /* 0x00006900ff1c77ac */ /* 0x000ea20008000a00 */
[----:B------:R-:W3:Y:S01]  /*1d10*/  LDCU UR41, c[0x0][0x374] ;  /* 0x00006e80ff2977ac */ /* 0x000ee20008000800 */
[----:B------:R-:W-:Y:S02]  /*1d20*/  ULEA UR48, UR48, UR5, 0x4 ;  /* 0x0000000530307291 */ /* 0x000fe4000f8e20ff */
[----:B------:R-:W-:Y:S02]  /*1d30*/  ULEA UR47, UR32, UR47, 0x5 ;  /* 0x0000002f202f7291 */ /* 0x000fe4000f8e28ff */
[----:B------:R-:W-:-:S02]  /*1d40*/  UIADD3 UR38, UPT, UPT, UR38, 0x6400, URZ ;  /* 0x0000640026267890 */ /* 0x000fc4000fffe0ff */
[----:B------:R-:W-:Y:S02]  /*1d50*/  UIADD3 UR37, UPT, UPT, UR37, 0x26400, URZ ;  /* 0x0002640025257890 */ /* 0x000fe4000fffe0ff */
[----:B------:R-:W-:Y:S02]  /*1d60*/  UIADD3 UR49, UPT, UPT, UR45, -UR44, URZ ;  /* 0x8000002c2d317290 */ /* 0x000fe4000fffe0ff */
[----:B------:R-:W-:Y:S02]  /*1d70*/  UIADD3 UR31, UPT, UPT, UR4, 0x1, URZ ;  /* 0x00000001041f7890 */ /* 0x000fe4000fffe0ff */
[----:B------:R-:W-:Y:S01]  /*1d80*/  UIADD3 UR46, UPT, UPT, -UR4, URZ, URZ ;  /* 0x000000ff042e7290 */ /* 0x000fe2000fffe1ff */
[----:B----4-:R-:W-:-:S11]  /*1d90*/  UMOV UR6, URZ ;  /* 0x000000ff00067c82 */ /* 0x010fd60008000000 */
.L_x_43:
[----:B------:R-:W4:Y:S02]  /*1da0*/  S2UR UR4, SR_CgaCtaId ;  /* 0x00000000000479c3 */ /* 0x000f240000008800 */
[----:B----4-:R-:W-:-:S09]  /*1db0*/  UISETP.NE.AND UP0, UPT, UR4, URZ, UPT ;  /* 0x000000ff0400728c */ /* 0x010fd2000bf05270 */
[----:B-1----:R-:W-:Y:S05]  /*1dc0*/  BRA.U UP0, `(.L_x_24) ;  /* 0x0000000100287547 */ /* 0x002fea000b800000 */
[----:B------:R-:W-:Y:S02]  /*1dd0*/  LEA R0, R9, UR13, 0x3 ;  /* 0x0000000d09007c11 */ /* 0x000fe4000f8e18ff */
[----:B------:R-:W-:-:S04]  /*1de0*/  SHF.L.U32 R3, R8, 0x1f, RZ ;  /* 0x0000001f08037819 */ /* 0x000fc800000006ff */
[----:B------:R-:W4:Y:S02]  /*1df0*/  SYNCS.PHASECHK.TRANS64.TRYWAIT P0, [R0+URZ+0x1b0], R3 ;  /* 0x0001b003000075a7 */ /* 0x000f2400080011ff */
[----:B----4-:R-:W-:Y:S05]  /*1e00*/  @!P0 BRA `(.L_x_25) ;  /* 0x0000006400a08947 */ /* 0x010fea0003800000 */
.L_x_146:
[----:B------:R1:W-:Y:S01]  /*1e10*/  SYNCS.ARRIVE.TRANS64.A1T0 RZ, [R0+URZ+0x1a0], RZ ;  /* 0x0001a0ff00ff79a7 */ /* 0x0003e200081000ff */
[----:B------:R-:W-:-:S05]  /*1e20*/  VIADD R9, R9, 0x1 ;  /* 0x0000000109097836 */ /* 0x000fca0000000000 */
[----:B------:R-:W-:-:S04]  /*1e30*/  ISETP.NE.AND P0, PT, R9, 0x2, PT ;  /* 0x000000020900780c */ /* 0x000fc80003f05270 */
[----:B----4-:R-:W-:Y:S02]  /*1e40*/  SEL R3, RZ, 0x1, P0 ;  /* 0x00000001ff037807 */ /* 0x010fe40000000000 */
[----:B------:R-:W-:Y:S02]  /*1e50*/  SEL R9, R9, RZ, P0 ;  /* 0x000000ff09097207 */ /* 0x000fe40000000000 */
[----:B------:R-:W-:-:S07]  /*1e60*/  LOP3.LUT R8, R8, R3, RZ, 0x3c, !PT ;  /* 0x0000000308087212 */ /* 0x000fce00078e3cff */
.L_x_24:
[----:B------:R-:W-:Y:S01]  /*1e70*/  ULEA UR4, UR6, UR13, 0x3 ;  /* 0x0000000d06047291 */ /* 0x000fe2000f8e18ff */
[----:B-1----:R-:W-:Y:S01]  /*1e80*/  SHF.L.U32 R0, R12, 0x1f, RZ ;  /* 0x0000001f0c007819 */ /* 0x002fe200000006ff */
[----:B------:R-:W-:Y:S02]  /*1e90*/  UISETP.GE.U32.AND UP0, UPT, UR50, 0x3f, UPT ;  /* 0x0000003f3200788c */ /* 0x000fe4000bf06070 */
[----:B------:R-:W-:Y:S01]  /*1ea0*/  ULEA UR11, UR26, UR48, 0x6 ;  /* 0x000000301a0b7291 */ /* 0x000fe2000f8e30ff */
[----:B------:R-:W-:-:S04]  /*1eb0*/  UMOV UR7, URZ ;  /* 0x000000ff00077c82 */ /* 0x000fc80008000000 */
[----:B------:R1:W4:Y:S01]  /*1ec0*/  SYNCS.PHASECHK.TRANS64.TRYWAIT P0, [UR4+0x80], R0 ;  /* 0x00008000ff0075a7 */ /* 0x0003220008001104 */
[----:B------:R-:W-:-:S04]  /*1ed0*/  ULEA.HI UR4, UR20, UR20, URZ, 0x1 ;  /* 0x0000001414047291 */ /* 0x000fc8000f8f08ff */
[----:B------:R-:W-:-:S04]  /*1ee0*/  USHF.L.U32 UR4, UR4, 0x6, URZ ;  /* 0x0000000604047899 */ /* 0x000fc800080006ff */
[----:B------:R-:W-:-:S04]  /*1ef0*/  ULOP3.LUT UR35, UR4, 0xffffff80, URZ, 0xc0, !UPT ;  /* 0xffffff8004237892 */ /* 0x000fc8000f8ec0ff */
[----:B------:R-:W-:Y:S01]  /*1f00*/  UIADD3 UR35, UPT, UPT, UR47, UR35, URZ ;  /* 0x000000232f237290 */ /* 0x000fe2000fffe0ff */
[----:B------:R-:W-:Y:S11]  /*1f10*/  BRA.U !UP0, `(.L_x_26) ;  /* 0x0000000108d07547 */ /* 0x000ff6000b800000 */
[----:B------:R-:W-:Y:S01]  /*1f20*/  UMOV UR17, UR46 ;  /* 0x0000002e00117c82 */ /* 0x000fe20008000000 */
[----:B------:R-:W-:Y:S01]  /*1f30*/  UMOV UR4, UR6 ;  /* 0x0000000600047c82 */ /* 0x000fe20008000000 */
[----:B------:R-:W-:-:S05]  /*1f40*/  UMOV UR34, URZ ;  /* 0x000000ff00227c82 */ /* 0x000fca0008000000 */
.L_x_32:
[----:B------:R-:W-:Y:S01]  /*1f50*/  ULEA UR33, UR4, UR13, 0x3 ;  /* 0x0000000d04217291 */ /* 0x000fe2000f8e18ff */
[----:B------:R-:W-:Y:S01]  /*1f60*/  @P3 MOV R2, 0x6000 ;  /* 0x0000600000023802 */ /* 0x000fe20000000f00 */
[----:B--2-4-:R-:W-:Y:S10]  /*1f70*/  @P0 BRA `(.L_x_27) ;  /* 0x00000000000c0947 */ /* 0x014ff40003800000 */
[----:B------:R-:W-:-:S04]  /*1f80*/  SHF.L.U32 R3, R12, 0x1f, RZ ;  /* 0x0000001f0c037819 */ /* 0x000fc800000006ff */
[----:B------:R-:W4:Y:S02]  /*1f90*/  SYNCS.PHASECHK.TRANS64.TRYWAIT P0, [UR33+0x80], R3 ;  /* 0x00008003ff0075a7 */ /* 0x000f240008001121 */
[----:B----4-:R-:W-:Y:S05]  /*1fa0*/  @!P0 BRA `(.L_x_28) ;  /* 0x00000064004c8947 */ /* 0x010fea0003800000 */
.L_x_27:
[----:B------:R4:W-:Y:S01]  /*1fb0*/  @P3 SYNCS.ARRIVE.TRANS64 RZ, [UR33], R2 ;  /* 0x00000002ffff39a7 */ /* 0x0009e20008000021 */
[----:B------:R-:W-:Y:S02]  /*1fc0*/  ULOP3.LUT UR5, UR21, 0x2, URZ, 0xfc, !UPT ;  /* 0x0000000215057892 */ /* 0x000fe4000f8efcff */
[----:B------:R-:W-:Y:S02]  /*1fd0*/  UIADD3 UR17, UPT, UPT, UR17, 0x1, URZ ;  /* 0x0000000111117890 */ /* 0x000fe4000fffe0ff */
[----:B------:R-:W-:Y:S02]  /*1fe0*/  UISETP.NE.AND UP0, UPT, UR5, 0x2, UPT ;  /* 0x000000020500788c */ /* 0x000fe4000bf05270 */
[----:B------:R-:W-:-:S07]  /*1ff0*/  UISETP.NE.AND UP2, UPT, UR17, 0x1, UPT ;  /* 0x000000011100788c */ /* 0x000fce000bf45270 */
[----:B------:R-:W-:Y:S05]  /*2000*/  BRA.U UP0, `(.L_x_29) ;  /* 0x0000000100047547 */ /* 0x000fea000b800000 */
[----:B--23--:R-:W-:Y:S05]  /*2010*/  BPT.TRAP 0x1 ;  /* 0x000000040000795c */ /* 0x00cfea0000300000 */
.L_x_29:
[----:B------:R-:W-:Y:S04]  /*2020*/  BSSY.RECONVERGENT B0, `(.L_x_30) ;  /* 0x0000003000007945 */ /* 0x000fe80003800200 */
[----:B------:R-:W-:Y:S05]  /*2030*/  @!P2 BRA `(.L_x_31) ;  /* 0x000000000004a947 */ /* 0x000fea0003800000 */
[----:B--23--:R-:W-:Y:S05]  /*2040*/  BPT.TRAP 0x1 ;  /* 0x000000040000795c */ /* 0x00cfea0000300000 */
.L_x_31:
[----:B--23--:R-:W-:Y:S05]  /*2050*/  BSYNC.RECONVERGENT B0 ;  /* 0x0000000000007941 */ /* 0x00cfea0003800200 */
.L_x_30:
[----:B------:R-:W-:Y:S02]  /*2060*/  UIADD3 UR5, UPT, UPT, UR4, 0x1, URZ ;  /* 0x0000000104057890 */ /* 0x000fe4000fffe0ff */
[----:B------:R-:W-:Y:S02]  /*2070*/  ULEA UR32, UR4, UR30, 0xb ;  /* 0x0000001e04207291 */ /* 0x000fe4000f8e58ff */
[----:B------:R-:W-:Y:S02]  /*2080*/  UISETP.NE.AND UP0, UPT, UR5, 0x10, UPT ;  /* 0x000000100500788c */ /* 0x000fe4000bf05270 */
[----:B------:R-:W-:Y:S02]  /*2090*/  UIADD3 UR14, UP1, UPT, UR28, 0x80, URZ ;  /* 0x000000801c0e7890 */ /* 0x000fe4000ff3e0ff */
[----:B------:R-:W-:Y:S02]  /*20a0*/  USEL UR7, URZ, 0x1, UP0 ;  /* 0x00000001ff077887 */ /* 0x000fe40008000000 */
[----:B------:R-:W-:-:S02]  /*20b0*/  USEL UR6, UR5, URZ, UP0 ;  /* 0x000000ff05067287 */ /* 0x000fc40008000000 */
[----:B------:R-:W-:Y:S02]  /*20c0*/  ULEA UR32, UR32, UR13, 0x2 ;  /* 0x0000000d20207291 */ /* 0x000fe4000f8e10ff */
[----:B------:R-:W-:Y:S01]  /*20d0*/  ULEA UR5, UR6, UR13, 0x3 ;  /* 0x0000000d06057291 */ /* 0x000fe2000f8e18ff */
[----:B------:R-:W-:Y:S01]  /*20e0*/  LOP3.LUT R12, R12, UR7, RZ, 0x3c, !PT ;  /* 0x000000070c0c7c12 */ /* 0x000fe2000f8e3cff */
[----:B------:R-:W-:Y:S02]  /*20f0*/  ULOP3.LUT UR33, UR33, 0xfefffff8, URZ, 0xc0, !UPT ;  /* 0xfefffff821217892 */ /* 0x000fe4000f8ec0ff */
[----:B------:R-:W-:Y:S01]  /*2100*/  UIADD3.X UR15, UPT, UPT, URZ, UR29, URZ, UP1, !UPT ;  /* 0x0000001dff0f7290 */ /* 0x000fe20008ffe4ff */
[----:B-1----:R-:W-:Y:S01]  /*2110*/  SHF.L.U32 R0, R12, 0x1f, RZ ;  /* 0x0000001f0c007819 */ /* 0x002fe200000006ff */
[----:B------:R-:W-:Y:S02]  /*2120*/  UIADD3 UR32, UPT, UPT, UR32, 0x6400, URZ ;  /* 0x0000640020207890 */ /* 0x000fe4000fffe0ff */
[----:B------:R-:W-:Y:S01]  /*2130*/  UPRMT UR16, URZ, 0x5410, UR25 ;  /* 0x00005410ff107896 */ /* 0x000fe20008000019 */
[----:B------:R1:W2:Y:S01]  /*2140*/  SYNCS.PHASECHK.TRANS64.TRYWAIT P0, [UR5+0x80], R0 ;  /* 0x00008000ff0075a7 */ /* 0x0002a20008001105 */
[----:B------:R-:W-:-:S02]  /*2150*/  ULEA UR5, UR4, UR27, 0xa ;  /* 0x0000001b04057291 */ /* 0x000fc4000f8e50ff */
[----:B------:R-:W-:Y:S02]  /*2160*/  UIADD3 UR4, UP0, UPT, UR28, 0x180, URZ ;  /* 0x000001801c047890 */ /* 0x000fe4000ff1e0ff */
[----:B------:R-:W-:Y:S02]  /*2170*/  ULEA UR5, UR5, UR13, 0x2 ;  /* 0x0000000d05057291 */ /* 0x000fe4000f8e10ff */
[----:B------:R-:W-:Y:S02]  /*2180*/  UPRMT UR7, URZ, 0x5410, UR24 ;  /* 0x00005410ff077896 */ /* 0x000fe40008000018 */
[----:B------:R-:W-:Y:S02]  /*2190*/  UIADD3 UR8, UPT, UPT, UR5, 0x26400, URZ ;  /* 0x0002640005087890 */ /* 0x000fe4000fffe0ff */
[----:B------:R-:W-:Y:S01]  /*21a0*/  UIADD3.X UR5, UPT, UPT, URZ, UR29, URZ, UP0, !UPT ;  /* 0x0000001dff057290 */ /* 0x000fe200087fe4ff */
[----:B------:R-:W-:Y:S01]  /*21b0*/  UMOV UR18, 0x0 ;  /* 0x0000000000127882 */ /* 0x000fe20000000000 */
[----:B------:R-:W-:Y:S01]  /*21c0*/  UMOV UR19, 0x10000000 ;  /* 0x1000000000137882 */ /* 0x000fe20000000000 */
[----:B------:R-:W-:Y:S01]  /*21d0*/  UMOV UR10, UR34 ;  /* 0x00000022000a7c82 */ /* 0x000fe20008000000 */
[----:B------:R-:W-:Y:S01]  /*21e0*/  UMOV UR12, UR36 ;  /* 0x00000024000c7c82 */ /* 0x000fe20008000000 */
[----:B------:R-:W-:Y:S01]  /*21f0*/  UMOV UR9, UR33 ;  /* 0x0000002100097c82 */ /* 0x000fe20008000000 */
[----:B------:R3:W-:Y:S03]  /*2200*/  UTMALDG.3D.MULTICAST.2CTA [UR32], [UR14], UR16, desc[UR18] ;  /* 0x000012200e0073b4 */ /* 0x0007e60008211810 */
[----:B------:R4:W-:Y:S01]  /*2210*/  UTMALDG.3D.MULTICAST.2CTA [UR8], [UR4], UR7, desc[UR18] ;  /* 0x00001208040073b4 */ /* 0x0009e20008211807 */
[----:B---3--:R-:W-:Y:S01]  /*2220*/  UIADD3 UR34, UPT, UPT, UR34, 0x20, URZ ;  /* 0x0000002022227890 */ /* 0x008fe2000fffe0ff */
[----:B----4-:R-:W-:Y:S01]  /*2230*/  UMOV UR7, UR31 ;  /* 0x0000001f00077c82 */ /* 0x010fe20008000000 */
[----:B------:R-:W-:Y:S01]  /*2240*/  UMOV UR4, UR6 ;  /* 0x0000000600047c82 */ /* 0x000fe20008000000 */
[----:B-1----:R-:W-:Y:S09]  /*2250*/  BRA.U UP2, `(.L_x_32) ;  /* 0xfffffffd023c7547 */ /* 0x002ff2000b83ffff */
.L_x_26:
[----:B------:R-:W-:Y:S01]  /*2260*/  ULEA UR4, UR6, UR13, 0x3 ;  /* 0x0000000d06047291 */ /* 0x000fe2000f8e18ff */
[----:B-1----:R-:W-:Y:S01]  /*2270*/  SHF.L.U32 R0, R12, 0x1f, RZ ;  /* 0x0000001f0c007819 */ /* 0x002fe200000006ff */
[----:B------:R-:W-:Y:S01]  /*2280*/  @!P1 SYNCS.ARRIVE.TRANS64.A1T0 RZ, [UR13+0x138], RZ ;  /* 0x000138ffffff99a7 */ /* 0x000fe2000810000d */
[----:B------:R-:W-:-:S06]  /*2290*/  UISETP.GT.AND UP0, UPT, UR45, UR44, UPT ;  /* 0x0000002c2d00728c */ /* 0x000fcc000bf04270 */
[----:B--2-4-:R1:W2:Y:S03]  /*22a0*/  SYNCS.PHASECHK.TRANS64.TRYWAIT P0, [UR4+0x80], R0 ;  /* 0x00008000ff0075a7 */ /* 0x0142a60008001104 */
[----:B------:R-:W-:Y:S05]  /*22b0*/  BRA.U !UP0, `(.L_x_33) ;  /* 0x0000000108c07547 */ /* 0x000fea000b800000 */
[----:B------:R-:W-:Y:S01]  /*22c0*/  UIADD3 UR26, UPT, UPT, UR49, UR7, URZ ;  /* 0x00000007311a7290 */ /* 0x000fe2000fffe0ff */
[----:B------:R-:W-:-:S11]  /*22d0*/  UMOV UR4, UR6 ;  /* 0x0000000600047c82 */ /* 0x000fd60008000000 */
.L_x_39:
[----:B------:R-:W-:Y:S01]  /*22e0*/  ULEA UR17, UR4, UR13, 0x3 ;  /* 0x0000000d04117291 */ /* 0x000fe2000f8e18ff */
[----:B--2---:R-:W-:Y:S01]  /*22f0*/  @P3 MOV R2, 0x6000 ;  /* 0x0000600000023802 */ /* 0x004fe20000000f00 */
[----:B-12---:R-:W-:Y:S10]  /*2300*/  @P0 BRA `(.L_x_34) ;  /* 0x00000000000c0947 */ /* 0x006ff40003800000 */
[----:B------:R-:W-:-:S04]  /*2310*/  SHF.L.U32 R3, R12, 0x1f, RZ ;  /* 0x0000001f0c037819 */ /* 0x000fc800000006ff */
[----:B------:R-:W2:Y:S02]  /*2320*/  SYNCS.PHASECHK.TRANS64.TRYWAIT P0, [UR17+0x80], R3 ;  /* 0x00008003ff0075a7 */ /* 0x000ea40008001111 */
[----:B--2---:R-:W-:Y:S05]  /*2330*/  @!P0 BRA `(.L_x_35) ;  /* 0x0000006000808947 */ /* 0x004fea0003800000 */
.L_x_34:
[----:B------:R2:W-:Y:S01]  /*2340*/  @P3 SYNCS.ARRIVE.TRANS64 RZ, [UR17], R2 ;  /* 0x00000002ffff39a7 */ /* 0x0005e20008000011 */
[----:B------:R-:W-:-:S04]  /*2350*/  ULOP3.LUT UR5, UR21, 0x2, URZ, 0xfc, !UPT ;  /* 0x0000000215057892 */ /* 0x000fc8000f8efcff */
[----:B------:R-:W-:-:S09]  /*2360*/  UISETP.NE.AND UP0, UPT, UR5, 0x2, UPT ;  /* 0x000000020500788c */ /* 0x000fd2000bf05270 */
[----:B------:R-:W-:Y:S05]  /*2370*/  BRA.U UP0, `(.L_x_36) ;  /* 0x0000000100047547 */ /* 0x000fea000b800000 */
[----:B---3--:R-:W-:Y:S05]  /*2380*/  BPT.TRAP 0x1 ;  /* 0x000000040000795c */ /* 0x008fea0000300000 */
.L_x_36:
[----:B------:R-:W-:Y:S04]  /*2390*/  BSSY.RECONVERGENT B0, `(.L_x_37) ;  /* 0x0000003000007945 */ /* 0x000fe80003800200 */
[----:B------:R-:W-:Y:S05]  /*23a0*/  @!P2 BRA `(.L_x_38) ;  /* 0x000000000004a947 */ /* 0x000fea0003800000 */
[----:B---3--:R-:W-:Y:S05]  /*23b0*/  BPT.TRAP 0x1 ;  /* 0x000000040000795c */ /* 0x008fea0000300000 */
.L_x_38:
[----:B---3--:R-:W-:Y:S05]  /*23c0*/  BSYNC.RECONVERGENT B0 ;  /* 0x0000000000007941 */ /* 0x008fea0003800200 */
.L_x_37:
[----:B------:R-:W-:Y:S02]  /*23d0*/  UIADD3 UR5, UPT, UPT, UR4, 0x1, URZ ;  /* 0x0000000104057890 */ /* 0x000fe4000fffe0ff */
[----:B------:R-:W-:Y:S02]  /*23e0*/  UIADD3 UR14, UP1, UPT, UR28, 0x80, URZ ;  /* 0x000000801c0e7890 */ /* 0x000fe4000ff3e0ff */
[----:B------:R-:W-:Y:S02]  /*23f0*/  UISETP.NE.AND UP0, UPT, UR5, 0x10, UPT ;  /* 0x000000100500788c */ /* 0x000fe4000bf05270 */
[----:B------:R-:W-:Y:S02]  /*2400*/  ULEA UR16, UR4, UR38, 0xd ;  /* 0x0000002604107291 */ /* 0x000fe4000f8e68ff */
[----:B------:R-:W-:Y:S02]  /*2410*/  USEL UR8, URZ, 0x1, UP0 ;  /* 0x00000001ff087887 */ /* 0x000fe40008000000 */
[----:B------:R-:W-:-:S02]  /*2420*/  USEL UR6, UR5, URZ, UP0 ;  /* 0x000000ff05067287 */ /* 0x000fc40008000000 */
[----:B------:R-:W-:Y:S02]  /*2430*/  UIADD3 UR22, UP0, UPT, UR28, 0x180, URZ ;  /* 0x000001801c167890 */ /* 0x000fe4000ff1e0ff */
[----:B------:R-:W-:Y:S01]  /*2440*/  ULEA UR5, UR6, UR13, 0x3 ;  /* 0x0000000d06057291 */ /* 0x000fe2000f8e18ff */
[----:B------:R-:W-:Y:S01]  /*2450*/  LOP3.LUT R12, R12, UR8, RZ, 0x3c, !PT ;  /* 0x000000080c0c7c12 */ /* 0x000fe2000f8e3cff */
[----:B------:R-:W-:Y:S02]  /*2460*/  ULEA UR8, UR4, UR37, 0xc ;  /* 0x0000002504087291 */ /* 0x000fe4000f8e60ff */
[----:B------:R-:W-:Y:S01]  /*2470*/  USHF.L.U32 UR18, UR7, 0x5, URZ ;  /* 0x0000000507127899 */ /* 0x000fe200080006ff */
[----:B-1----:R-:W-:Y:S01]  /*2480*/  SHF.L.U32 R0, R12, 0x1f, RZ ;  /* 0x0000001f0c007819 */ /* 0x002fe200000006ff */
[----:B------:R-:W-:Y:S02]  /*2490*/  ULOP3.LUT UR17, UR17, 0xfefffff8, URZ, 0xc0, !UPT ;  /* 0xfefffff811117892 */ /* 0x000fe4000f8ec0ff */
[----:B------:R-:W-:Y:S01]  /*24a0*/  UPRMT UR4, URZ, 0x5410, UR25 ;  /* 0x00005410ff047896 */ /* 0x000fe20008000019 */
[----:B------:R4:W1:Y:S01]  /*24b0*/  SYNCS.PHASECHK.TRANS64.TRYWAIT P0, [UR5+0x80], R0 ;  /* 0x00008000ff0075a7 */ /* 0x0008620008001105 */
[----:B------:R-:W-:-:S02]  /*24c0*/  UIADD3.X UR15, UPT, UPT, URZ, UR29, URZ, UP1, !UPT ;  /* 0x0000001dff0f7290 */ /* 0x000fc40008ffe4ff */
[----:B------:R-:W-:Y:S02]  /*24d0*/  UPRMT UR5, URZ, 0x5410, UR24 ;  /* 0x00005410ff057896 */ /* 0x000fe40008000018 */
[----:B------:R-:W-:Y:S01]  /*24e0*/  UIADD3.X UR23, UPT, UPT, URZ, UR29, URZ, UP0, !UPT ;  /* 0x0000001dff177290 */ /* 0x000fe200087fe4ff */
[----:B------:R-:W-:Y:S01]  /*24f0*/  UMOV UR32, 0x0 ;  /* 0x0000000000207882 */ /* 0x000fe20000000000 */
[----:B------:R-:W-:Y:S01]  /*2500*/  UMOV UR33, 0x10000000 ;  /* 0x1000000000217882 */ /* 0x000fe20000000000 */
[----:B------:R-:W-:Y:S01]  /*2510*/  UMOV UR19, UR35 ;  /* 0x0000002300137c82 */ /* 0x000fe20008000000 */
[----:B------:R-:W-:Y:S01]  /*2520*/  UMOV UR20, UR36 ;  /* 0x0000002400147c82 */ /* 0x000fe20008000000 */
[----:B------:R-:W-:Y:S01]  /*2530*/  UMOV UR12, UR36 ;  /* 0x00000024000c7c82 */ /* 0x000fe20008000000 */
[----:B------:R-:W-:Y:S01]  /*2540*/  UMOV UR9, UR17 ;  /* 0x0000001100097c82 */ /* 0x000fe20008000000 */
[----:B------:R-:W-:Y:S01]  /*2550*/  UMOV UR10, UR18 ;  /* 0x00000012000a7c82 */ /* 0x000fe20008000000 */
[----:B------:R3:W-:Y:S01]  /*2560*/  UTMALDG.3D.MULTICAST.2CTA [UR16], [UR14], UR4, desc[UR32] ;  /* 0x000020100e0073b4 */ /* 0x0007e20008211804 */
[----:B------:R-:W-:-:S04]  /*2570*/  UIADD3 UR7, UPT, UPT, UR7, 0x1, URZ ;  /* 0x0000000107077890 */ /* 0x000fc8000fffe0ff */
[----:B------:R-:W-:Y:S01]  /*2580*/  UISETP.NE.AND UP0, UPT, UR7, UR26, UPT ;  /* 0x0000001a0700728c */ /* 0x000fe2000bf05270 */
[----:B------:R4:W-:Y:S01]  /*2590*/  UTMALDG.3D.MULTICAST.2CTA [UR8], [UR22], UR5, desc[UR32] ;  /* 0x00002008160073b4 */ /* 0x0009e20008211805 */
[----:B---3--:R-:W-:-:S07]  /*25a0*/  UMOV UR4, UR6 ;  /* 0x0000000600047c82 */ /* 0x008fce0008000000 */
[----:B----4-:R-:W-:Y:S05]  /*25b0*/  BRA.U UP0, `(.L_x_39) ;  /* 0xfffffffd00487547 */ /* 0x010fea000b83ffff */
.L_x_33:
[C---:B------:R-:W-:Y:S01]  /*25c0*/  LEA R3, R11.reuse, UR13, 0x3 ;  /* 0x0000000d0b037c11 */ /* 0x040fe2000f8e18ff */
[----:B------:R-:W-:Y:S01]  /*25d0*/  NOP ;  /* 0x0000000000007918 */ /* 0x000fe20000000000 */
[----:B-1----:R-:W-:Y:S02]  /*25e0*/  SHF.L.U32 R0, R10, 0x1f, RZ ;  /* 0x0000001f0a007819 */ /* 0x002fe400000006ff */
[----:B------:R-:W-:Y:S02]  /*25f0*/  LEA R5, R11, UR13, 0x4 ;  /* 0x0000000d0b057c11 */ /* 0x000fe4000f8e20ff */
[----:B--2---:R-:W1:Y:S02]  /*2600*/  SYNCS.PHASECHK.TRANS64.TRYWAIT P0, [R3+URZ+0x140], R0 ;  /* 0x00014000030075a7 */ /* 0x004e6400080011ff */
[----:B-1----:R-:W-:Y:S05]  /*2610*/  @!P0 BRA `(.L_x_40) ;  /* 0x0000005c00e08947 */ /* 0x002fea0003800000 */
.L_x_149:
[----:B------:R-:W2:Y:S01]  /*2620*/  LDS.128 R4, [R5+0x1d0] ;  /* 0x0001d00005047984 */ /* 0x000ea20000000c00 */
[----:B------:R-:W-:Y:S01]  /*2630*/  UISETP.GE.AND UP0, UPT, UR42, 0x1, UPT ;  /* 0x000000012a00788c */ /* 0x000fe2000bf06270 */
[----:B------:R-:W-:Y:S01]  /*2640*/  @!PT LDS RZ, [RZ] ;  /* 0x00000000fffff984 */ /* 0x000fe20000000800 */
[----:B------:R-:W-:Y:S01]  /*2650*/  @!PT LDS RZ, [RZ] ;  /* 0x00000000fffff984 */ /* 0x000fe20000000800 */
[----:B------:R-:W-:Y:S01]  /*2660*/  @!PT LDS RZ, [RZ] ;  /* 0x00000000fffff984 */ /* 0x000fe20000000800 */
[----:B------:R-:W-:Y:S01]  /*2670*/  @!PT LDS RZ, [RZ] ;  /* 0x00000000fffff984 */ /* 0x000fe20000000800 */
[----:B------:R4:W-:Y:S06]  /*2680*/  MEMBAR.ALL.CTA ;  /* 0x0000000000007992 */ /* 0x0009ec0000008000 */
[----:B----4-:R-:W4:Y:S01]  /*2690*/  FENCE.VIEW.ASYNC.S ;  /* 0x00000000000073c6 */ /* 0x010f220000000000 */
[----:B--2---:R-:W-:-:S13]  /*26a0*/  LOP3.LUT P0, RZ, R6, 0x1, RZ, 0xc0, !PT ;  /* 0x0000000106ff7812 */ /* 0x004fda000780c0ff */
[----:B----4-:R-:W-:Y:S01]  /*26b0*/  VOTEU.ANY UP1, P0 ;  /* 0x0000000000ff7886 */ /* 0x010fe20000020100 */
[----:B------:R-:W-:-:S13]  /*26c0*/  PLOP3.LUT P0, PT, PT, PT, UP1, 0x80, 0x8 ;  /* 0x000000000008781c */ /* 0x000fda0003f0f018 */
[----:B-1----:R-:W-:Y:S02]  /*26d0*/  @P0 LOP3.LUT R0, R5, 0xffff, RZ, 0xc0, !PT ;  /* 0x0000ffff05000812 */ /* 0x002fe400078ec0ff */
[----:B------:R-:W-:Y:S02]  /*26e0*/  @P0 MOV R2, R4 ;  /* 0x0000000400020202 */ /* 0x000fe40000000f00 */
[----:B------:R-:W-:Y:S01]  /*26f0*/  @P0 R2UR UR5, R0 ;  /* 0x00000000000502ca */ /* 0x000fe200000e0000 */
[----:B------:R-:W-:Y:S01]  /*2700*/  VIADD R0, R3, 0x150 ;  /* 0x0000015003007836 */ /* 0x000fe20000000000 */
[----:B------:R-:W-:Y:S02]  /*2710*/  @P0 SHF.R.U32.HI R4, RZ, 0x10, R5 ;  /* 0x00000010ff040819 */ /* 0x000fe40000011605 */
[----:B------:R-:W-:Y:S02]  /*2720*/  @P0 R2UR UR7, R2 ;  /* 0x00000000020702ca */ /* 0x000fe400000e0000 */
[----:B------:R-:W-:-:S02]  /*2730*/  PRMT R0, RZ, 0x654, R0 ;  /* 0x00000654ff007816 */ /* 0x000fc40000000000 */
[----:B------:R-:W-:Y:S02]  /*2740*/  @P0 R2UR UR4, R4 ;  /* 0x00000000040402ca */ /* 0x000fe400000e0000 */
[----:B------:R1:W-:Y:S03]  /*2750*/  SYNCS.ARRIVE.TRANS64.RED.A1T0 RZ, [R0+URZ], RZ ;  /* 0x000000ff00ff79a7 */ /* 0x0003e600081004ff */
[----:B------:R-:W-:-:S04]  /*2760*/  @UP1 UMOV UR39, UR5 ;  /* 0x0000000500271c82 */ /* 0x000fc80008000000 */
[----:B------:R-:W-:-:S04]  /*2770*/  @UP1 UMOV UR40, UR7 ;  /* 0x0000000700281c82 */ /* 0x000fc80008000000 */
[----:B------:R-:W-:Y:S01]  /*2780*/  @UP1 UMOV UR36, UR4 ;  /* 0x0000000400241c82 */ /* 0x000fe20008000000 */
[----:B------:R-:W-:Y:S05]  /*2790*/  BRA.U !UP0, `(.L_x_41) ;  /* 0x0000000108d47547 */ /* 0x000fea000b800000 */
[----:B------:R-:W3:Y:S01]  /*27a0*/  LDCU.128 UR16, c[0x0][0xb10] ;  /* 0x00016200ff1077ac */ /* 0x000ee20008000c00 */
[----:B------:R-:W2:Y:S01]  /*27b0*/  LDCU UR12, c[0x0][0xb20] ;  /* 0x00016400ff0c77ac */ /* 0x000ea20008000800 */
[----:B------:R-:W4:Y:S01]  /*27c0*/  LDCU UR20, c[0x0][0xb0c] ;  /* 0x00016180ff1477ac */ /* 0x000f220008000800 */
[----:B------:R-:W1:Y:S01]  /*27d0*/  LDCU.64 UR8, c[0x0][0xb28] ;  /* 0x00016500ff0877ac */ /* 0x000e620008000a00 */
[----:B------:R-:W-:Y:S02]  /*27e0*/  UISETP.NE.AND UP3, UPT, UR42, 0x1, UPT ;  /* 0x000000012a00788c */ /* 0x000fe4000bf65270 */
[----:B---3--:R-:W-:Y:S02]  /*27f0*/  UIMAD.WIDE.U32 UR10, UR41, UR19, URZ ;  /* 0x00000013290a72a5 */ /* 0x008fe4000f8e00ff */
[----:B------:R-:W-:Y:S02]  /*2800*/  UIMAD.WIDE.U32 UR4, UR43, UR16, URZ ;  /* 0x000000102b0472a5 */ /* 0x000fe4000f8e00ff */
[----:B------:R-:W-:-:S02]  /*2810*/  UISETP.NE.AND UP0, UPT, UR18, 0x1, UPT ;  /* 0x000000011200788c */ /* 0x000fc4000bf05270 */
[----:B------:R-:W-:Y:S01]  /*2820*/  UIMAD.WIDE.U32 UR22, UR39, UR19, URZ ;  /* 0x00000013271672a5 */ /* 0x000fe2000f8e00ff */
[----:B------:R-:W-:Y:S02]  /*2830*/  UMOV UR10, UR11 ;  /* 0x0000000b000a7c82 */ /* 0x000fe40008000000 */
[----:B------:R-:W-:Y:S01]  /*2840*/  UMOV UR4, UR5 ;  /* 0x0000000500047c82 */ /* 0x000fe20008000000 */
[----:B--2---:R-:W-:Y:S02]  /*2850*/  USHF.R.U32.HI UR10, URZ, UR12, UR10 ;  /* 0x0000000cff0a7299 */ /* 0x004fe4000801160a */
[----:B----4-:R-:W-:Y:S02]  /*2860*/  UISETP.NE.AND UP2, UPT, UR20, 0x1, UPT ;  /* 0x000000011400788c */ /* 0x010fe4000bf45270 */
[----:B------:R-:W-:Y:S02]  /*2870*/  USHF.R.U32.HI UR4, URZ, UR17, UR4 ;  /* 0x00000011ff047299 */ /* 0x000fe40008011604 */
[----:B------:R-:W-:-:S02]  /*2880*/  USEL UR5, UR41, UR10, !UP0 ;  /* 0x0000000a29057287 */ /* 0x000fc4000c000000 */
[----:B------:R-:W-:Y:S02]  /*2890*/  USEL UR7, UR43, UR4, !UP2 ;  /* 0x000000042b077287 */ /* 0x000fe4000d000000 */
[----:B-1----:R-:W-:Y:S01]  /*28a0*/  UIMAD.WIDE.U32 UR10, UR5, UR8, URZ ;  /* 0x00000008050a72a5 */ /* 0x002fe2000f8e00ff */
[----:B------:R-:W-:Y:S01]  /*28b0*/  UMOV UR4, UR23 ;  /* 0x0000001700047c82 */ /* 0x000fe20008000000 */
[----:B------:R-:W-:Y:S02]  /*28c0*/  UIMAD.WIDE.U32 UR14, UR40, UR16, URZ ;  /* 0x00000010280e72a5 */ /* 0x000fe4000f8e00ff */
[----:B------:R-:W-:-:S03]  /*28d0*/  UIMAD.WIDE.U32 UR22, UR7, UR8, URZ ;  /* 0x00000008071672a5 */ /* 0x000fc6000f8e00ff */
[----:B------:R-:W-:Y:S01]  /*28e0*/  UMOV UR10, UR11 ;  /* 0x0000000b000a7c82 */ /* 0x000fe20008000000 */
[----:B------:R-:W-:Y:S02]  /*28f0*/  USHF.R.U32.HI UR4, URZ, UR12, UR4 ;  /* 0x0000000cff047299 */ /* 0x000fe40008011604 */
[----:B------:R-:W-:Y:S01]  /*2900*/  @UP3 USHF.R.U32.HI UR5, URZ, UR9, UR10 ;  /* 0x00000009ff053299 */ /* 0x000fe2000801160a */
[----:B------:R-:W-:Y:S01]  /*2910*/  UMOV UR14, UR15 ;  /* 0x0000000f000e7c82 */ /* 0x000fe20008000000 */
[----:B------:R-:W-:Y:S01]  /*2920*/  UMOV UR22, UR23 ;  /* 0x0000001700167c82 */ /* 0x000fe20008000000 */
[----:B------:R-:W-:Y:S02]  /*2930*/  USHF.R.U32.HI UR17, URZ, UR17, UR14 ;  /* 0x00000011ff117299 */ /* 0x000fe4000801160e */
[----:B------:R-:W-:Y:S02]  /*2940*/  USEL UR4, UR39, UR4, !UP0 ;  /* 0x0000000427047287 */ /* 0x000fe4000c000000 */
[----:B------:R-:W-:-:S02]  /*2950*/  @UP3 USHF.R.U32.HI UR7, URZ, UR9, UR22 ;  /* 0x00000009ff073299 */ /* 0x000fc40008011616 */
[----:B------:R-:W-:Y:S02]  /*2960*/  UIMAD UR10, UR42, UR5, URZ ;  /* 0x000000052a0a72a4 */ /* 0x000fe4000f8e02ff */
[----:B------:R-:W-:Y:S02]  /*2970*/  USEL UR5, UR40, UR17, !UP2 ;  /* 0x0000001128057287 */ /* 0x000fe4000d000000 */
[----:B------:R-:W-:Y:S02]  /*2980*/  UIMAD UR12, UR42, UR7, URZ ;  /* 0x000000072a0c72a4 */ /* 0x000fe4000f8e02ff */
[----:B------:R-:W-:Y:S02]  /*2990*/  UISETP.GE.AND UP0, UPT, UR4, UR10, UPT ;  /* 0x0000000a0400728c */ /* 0x000fe4000bf06270 */
[----:B------:R-:W-:Y:S02]  /*29a0*/  UIMAD.WIDE.U32 UR10, UR4, UR8, URZ ;  /* 0x00000008040a72a5 */ /* 0x000fe4000f8e00ff */
[----:B------:R-:W-:-:S02]  /*29b0*/  UISETP.GE.OR UP0, UPT, UR5, UR12, UP0 ;  /* 0x0000000c0500728c */ /* 0x000fc40008706670 */
        /* <DEDUP_REMOVED lines=19> */
.L_x_41:
[----:B------:R-:W2:Y:S02]  /*2af0*/  LDCU UR4, c[0x0][0xb30] ;  /* 0x00016600ff0477ac */ /* 0x000ea40008000800 */
[----:B--2---:R-:W-:-:S09]  /*2b00*/  UISETP.NE.AND UP0, UPT, UR4, 0x1, UPT ;  /* 0x000000010400788c */ /* 0x004fd2000bf05270 */
[----:B------:R-:W-:Y:S05]  /*2b10*/  BRA.U UP0, `(.L_x_42) ;  /* 0x0000000100447547 */ /* 0x000fea000b800000 */
[----:B------:R-:W2:Y:S01]  /*2b20*/  LDCU.128 UR16, c[0x0][0xb10] ;  /* 0x00016200ff1077ac */ /* 0x000ea20008000c00 */
[----:B------:R-:W4:Y:S01]  /*2b30*/  LDCU UR10, c[0x0][0xb0c] ;  /* 0x00016180ff0a77ac */ /* 0x000f220008000800 */
[----:B------:R-:W1:Y:S01]  /*2b40*/  LDCU UR7, c[0x0][0xb20] ;  /* 0x00016400ff0777ac */ /* 0x000e620008000800 */
[----:B--2---:R-:W-:Y:S02]  /*2b50*/  UIMAD.WIDE.U32 UR8, UR40, UR16, URZ ;  /* 0x00000010280872a5 */ /* 0x004fe4000f8e00ff */
[----:B------:R-:W-:Y:S02]  /*2b60*/  UIMAD.WIDE.U32 UR4, UR39, UR19, URZ ;  /* 0x00000013270472a5 */ /* 0x000fe4000f8e00ff */
[----:B----4-:R-:W-:Y:S02]  /*2b70*/  UISETP.NE.AND UP2, UPT, UR10, 0x1, UPT ;  /* 0x000000010a00788c */ /* 0x010fe4000bf45270 */
[----:B------:R-:W-:Y:S01]  /*2b80*/  UISETP.NE.AND UP0, UPT, UR18, 0x1, UPT ;  /* 0x000000011200788c */ /* 0x000fe2000bf05270 */
[----:B------:R-:W-:-:S02]  /*2b90*/  UMOV UR8, UR9 ;  /* 0x0000000900087c82 */ /* 0x000fc40008000000 */
[----:B------:R-:W-:Y:S01]  /*2ba0*/  UMOV UR4, UR5 ;  /* 0x0000000500047c82 */ /* 0x000fe20008000000 */
[----:B------:R-:W-:Y:S02]  /*2bb0*/  USHF.R.U32.HI UR17, URZ, UR17, UR8 ;  /* 0x00000011ff117299 */ /* 0x000fe40008011608 */
[----:B-1----:R-:W-:Y:S02]  /*2bc0*/  USHF.R.U32.HI UR4, URZ, UR7, UR4 ;  /* 0x00000007ff047299 */ /* 0x002fe40008011604 */
[----:B------:R-:W-:Y:S02]  /*2bd0*/  USEL UR5, UR40, UR17, !UP2 ;  /* 0x0000001128057287 */ /* 0x000fe4000d000000 */
[----:B------:R-:W-:-:S04]  /*2be0*/  USEL UR4, UR39, UR4, !UP0 ;  /* 0x0000000427047287 */ /* 0x000fc8000c000000 */
[----:B------:R-:W-:Y:S02]  /*2bf0*/  UIADD3 UR7, UPT, UPT, UR5, -UR4, URZ ;  /* 0x8000000405077290 */ /* 0x000fe4000fffe0ff */
[----:B------:R-:W-:Y:S02]  /*2c00*/  UIADD3 UR4, UPT, UPT, -UR5, UR4, URZ ;  /* 0x0000000405047290 */ /* 0x000fe4000fffe1ff */
[----:B------:R-:W-:Y:S02]  /*2c10*/  UIMAD UR39, UR7, UR18, UR39 ;  /* 0x00000012072772a4 */ /* 0x000fe4000f8e0227 */
[----:B------:R-:W-:-:S12]  /*2c20*/  UIMAD UR40, UR4, UR10, UR40 ;  /* 0x0000000a042872a4 */ /* 0x000fd8000f8e0228 */
.L_x_42:
[----:B------:R-:W-:Y:S01]  /*2c30*/  VIADD R11, R11, 0x1 ;  /* 0x000000010b0b7836 */ /* 0x000fe20000000000 */
[----:B------:R-:W-:Y:S01]  /*2c40*/  R2UR UR4, R69 ;  /* 0x00000000450472ca */ /* 0x000fe200000e0000 */
[----:B------:R-:W-:Y:S01]  /*2c50*/  UIADD3 UR20, UPT, UPT, UR40, UR63, URZ ;  /* 0x0000003f28147290 */ /* 0x000fe2000fffe0ff */
[----:B------:R-:W-:Y:S02]  /*2c60*/  PLOP3.LUT P1, PT, PT, PT, PT, 0x80, 0x8 ;  /* 0x000000000008781c */ /* 0x000fe40003f2f070 */
[----:B------:R-:W-:-:S04]  /*2c70*/  ISETP.NE.AND P0, PT, R11, 0x2, PT ;  /* 0x000000020b00780c */ /* 0x000fc80003f05270 */
[----:B------:R-:W-:Y:S02]  /*2c80*/  SEL R3, RZ, 0x1, P0 ;  /* 0x00000001ff037807 */ /* 0x000fe40000000000 */
[----:B------:R-:W-:Y:S02]  /*2c90*/  SEL R11, R11, RZ, P0 ;  /* 0x000000ff0b0b7207 */ /* 0x000fe40000000000 */
[----:B------:R-:W-:Y:S01]  /*2ca0*/  LOP3.LUT R10, R10, R3, RZ, 0x3c, !PT ;  /* 0x000000030a0a7212 */ /* 0x000fe200078e3cff */
[----:B------:R-:W-:Y:S01]  /*2cb0*/  UIADD3 UR26, UPT, UPT, UR39, UR4, URZ ;  /* 0x00000004271a7290 */ /* 0x000fe2000fffe0ff */
[----:B------:R-:W-:Y:S11]  /*2cc0*/  BRA.U UP1, `(.L_x_43) ;  /* 0xfffffff101347547 */ /* 0x000ff6000b83ffff */
[----:B------:R-:W-:Y:S01]  /*2cd0*/  UIADD3 UR13, UPT, UPT, UR13, 0x80, URZ ;  /* 0x000000800d0d7890 */ /* 0x000fe2000fffe0ff */
[----:B------:R-:W-:-:S03]  /*2ce0*/  SHF.L.U32 R3, R12, 0x1f, RZ ;  /* 0x0000001f0c037819 */ /* 0x000fc600000006ff */
[----:B------:R-:W-:-:S09]  /*2cf0*/  ULEA UR4, UR6, UR13, 0x3 ;  /* 0x0000000d06047291 */ /* 0x000fd2000f8e18ff */
[----:B------:R-:W2:Y:S02]  /*2d00*/  SYNCS.PHASECHK.TRANS64.TRYWAIT P0, [UR4], R3 ;  /* 0x00000003ff0075a7 */ /* 0x000ea40008001104 */
[----:B--2---:R-:W-:Y:S05]  /*2d10*/  @!P0 BRA `(.L_x_44) ;  /* 0x0000005800348947 */ /* 0x004fea0003800000 */
.L_x_151:
[----:B------:R-:W-:-:S04]  /*2d20*/  UIADD3 UR4, UPT, UPT, UR6, 0x1, URZ ;  /* 0x0000000106047890 */ /* 0x000fc8000fffe0ff */
[----:B------:R-:W-:-:S04]  /*2d30*/  UISETP.NE.AND UP0, UPT, UR4, 0x10, UPT ;  /* 0x000000100400788c */ /* 0x000fc8000bf05270 */
[----:B------:R-:W-:Y:S02]  /*2d40*/  USEL UR6, URZ, 0x1, UP0 ;  /* 0x00000001ff067887 */ /* 0x000fe40008000000 */
[----:B------:R-:W-:-:S04]  /*2d50*/  USEL UR4, UR4, URZ, UP0 ;  /* 0x000000ff04047287 */ /* 0x000fc80008000000 */
[----:B------:R-:W-:Y:S01]  /*2d60*/  ULEA UR5, UR4, UR13, 0x3 ;  /* 0x0000000d04057291 */ /* 0x000fe2000f8e18ff */
[----:B------:R-:W-:-:S04]  /*2d70*/  LOP3.LUT R2, R12, UR6, RZ, 0x3c, !PT ;  /* 0x000000060c027c12 */ /* 0x000fc8000f8e3cff */
[----:B-1----:R-:W-:-:S04]  /*2d80*/  SHF.L.U32 R3, R2, 0x1f, RZ ;  /* 0x0000001f02037819 */ /* 0x002fc800000006ff */
[----:B------:R-:W1:Y:S02]  /*2d90*/  SYNCS.PHASECHK.TRANS64.TRYWAIT P0, [UR5], R3 ;  /* 0x00000003ff0075a7 */ /* 0x000e640008001105 */
[----:B-1----:R-:W-:Y:S05]  /*2da0*/  @!P0 BRA `(.L_x_45) ;  /* 0x0000005800288947 */ /* 0x002fea0003800000 */
.L_x_153:
        /* <DEDUP_REMOVED lines=9> */
.L_x_155:
        /* <DEDUP_REMOVED lines=9> */
.L_x_157:
        /* <DEDUP_REMOVED lines=9> */
.L_x_159:
        /* <DEDUP_REMOVED lines=9> */
.L_x_161:
        /* <DEDUP_REMOVED lines=9> */
.L_x_163:
        /* <DEDUP_REMOVED lines=9> */
.L_x_165:
        /* <DEDUP_REMOVED lines=9> */
.L_x_167:
        /* <DEDUP_REMOVED lines=9> */
.L_x_169:
        /* <DEDUP_REMOVED lines=9> */
.L_x_171:
        /* <DEDUP_REMOVED lines=9> */
.L_x_173:
        /* <DEDUP_REMOVED lines=9> */
.L_x_175:
        /* <DEDUP_REMOVED lines=9> */
.L_x_177:
        /* <DEDUP_REMOVED lines=9> */
.L_x_179:
[----:B------:R-:W-:-:S04]  /*3500*/  UIADD3 UR4, UPT, UPT, UR4, 0x1, URZ ;  /* 0x0000000104047890 */ /* 0x000fc8000fffe0ff */
[----:B------:R-:W-:-:S04]  /*3510*/  UISETP.NE.AND UP0, UPT, UR4, 0x10, UPT ;  /* 0x000000100400788c */ /* 0x000fc8000bf05270 */
[----:B------:R-:W-:Y:S02]  /*3520*/  USEL UR5, URZ, 0x1, UP0 ;  /* 0x00000001ff057887 */ /* 0x000fe40008000000 */
[----:B------:R-:W-:-:S04]  /*3530*/  USEL UR4, UR4, URZ, UP0 ;  /* 0x000000ff04047287 */ /* 0x000fc80008000000 */
[----:B------:R-:W-:Y:S01]  /*3540*/  ULEA UR4, UR4, UR13, 0x3 ;  /* 0x0000000d04047291 */ /* 0x000fe2000f8e18ff */
[----:B-1----:R-:W-:-:S04]  /*3550*/  LOP3.LUT R3, R2, UR5, RZ, 0x3c, !PT ;  /* 0x0000000502037c12 */ /* 0x002fc8000f8e3cff */
[----:B------:R-:W-:Y:S01]  /*3560*/  SHF.L.U32 R3, R3, 0x1f, RZ ;  /* 0x0000001f03037819 */ /* 0x000fe200000006ff */
[----:B------:R-:W-:-:S07]  /*3570*/  IMAD.U32 R0, RZ, RZ, UR4 ;  /* 0x00000004ff007e24 */ /* 0x000fce000f8e00ff */
.L_x_59:
[----:B-1----:R1:W2:Y:S02]  /*3580*/  SYNCS.PHASECHK.TRANS64.TRYWAIT P0, [R0+URZ], R3 ;  /* 0x00000003000075a7 */ /* 0x0022a400080011ff */
[----:B--2---:R-:W-:Y:S05]  /*3590*/  @!P0 NANOSLEEP.SYNCS 0x989680 ;  /* 0x009896800000895d */ /* 0x004fea0003900000 */
[----:B------:R-:W2:Y:S02]  /*35a0*/  @!P0 SYNCS.PHASECHK.TRANS64 P0, [R0+URZ], R3 ;  /* 0x00000003000085a7 */ /* 0x000ea400080010ff */
[----:B--23--:R-:W-:Y:S05]  /*35b0*/  @P0 EXIT ;  /* 0x000000000000094d */ /* 0x00cfea0003800000 */
[----:B------:R-:W-:Y:S05]  /*35c0*/  BRA `(.L_x_59) ;  /* 0xfffffffc00ec7947 */ /* 0x000fea000383ffff */
.L_x_23:
[----:B------:R-:W2:Y:S02]  /*35d0*/  S2UR UR4, SR_CgaCtaId ;  /* 0x00000000000479c3 */ /* 0x000ea40000008800 */
[----:B--2---:R-:W-:-:S04]  /*35e0*/  UISETP.NE.AND UP0, UPT, UR4, URZ, UPT ;  /* 0x000000ff0400728c */ /* 0x004fc8000bf05270 */
[----:B------:R-:W-:-:S09]  /*35f0*/  UISETP.NE.OR UP0, UPT, UR22, 0x1, UP0 ;  /* 0x000000011600788c */ /* 0x000fd20008705670 */
[----:B------:R-:W-:Y:S05]  /*3600*/  BRA.U UP0, `(.L_x_60) ;  /* 0x00000005004c7547 */ /* 0x000fea000b800000 */
[----:B------:R-:W2:Y:S01]  /*3610*/  S2UR UR5, SR_CgaCtaId ;  /* 0x00000000000579c3 */ /* 0x000ea20000008800 */
[----:B------:R-:W-:Y:S01]  /*3620*/  UMOV UR4, 0x400 ;  /* 0x0000040000047882 */ /* 0x000fe20000000000 */
[----:B------:R-:W-:Y:S01]  /*3630*/  ISETP.GE.U32.AND P2, PT, R0, 0x8, PT ;  /* 0x000000080000780c */ /* 0x000fe20003f46070 */
[----:B------:R-:W-:Y:S01]  /*3640*/  IMAD.MOV.U32 R12, RZ, RZ, 0x1 ;  /* 0x00000001ff0c7424 */ /* 0x000fe200078e00ff */
[----:B------:R-:W-:Y:S02]  /*3650*/  CS2R R10, SRZ ;  /* 0x00000000000a7805 */ /* 0x000fe4000001ff00 */
[----:B------:R-:W-:Y:S01]  /*3660*/  CS2R R8, SRZ ;  /* 0x0000000000087805 */ /* 0x000fe2000001ff00 */
[----:B--2---:R-:W-:-:S03]  /*3670*/  ULEA UR6, UR5, UR4, 0x18 ;  /* 0x0000000405067291 */ /* 0x004fc6000f8ec0ff */
[----:B------:R-:W-:-:S09]  /*3680*/  UMOV UR5, URZ ;  /* 0x000000ff00057c82 */ /* 0x000fd20008000000 */
.L_x_64:
[----:B------:R-:W-:Y:S02]  /*3690*/  LEA R2, R8, UR6, 0x3 ;  /* 0x0000000608027c11 */ /* 0x000fe4000f8e18ff */
[----:B------:R-:W-:-:S03]  /*36a0*/  SHF.L.U32 R5, R9, 0x1f, RZ ;  /* 0x0000001f09057819 */ /* 0x000fc600000006ff */
[----:B------:R-:W-:Y:S01]  /*36b0*/  VIADD R4, R2, 0x1b0 ;  /* 0x000001b002047836 */ /* 0x000fe20000000000 */
[----:B------:R-:W2:Y:S02]  /*36c0*/  SYNCS.PHASECHK.TRANS64.TRYWAIT P0, [R2+URZ+0x1a0], R5 ;  /* 0x0001a005020075a7 */ /* 0x000ea400080011ff */
[----:B--2---:R-:W-:Y:S05]  /*36d0*/  @!P0 BRA `(.L_x_61) ;  /* 0x00000054002c8947 */ /* 0x004fea0003800000 */
.L_x_180:
[----:B------:R-:W-:Y:S01]  /*36e0*/  ULEA UR4, UR5, UR6, 0x3 ;  /* 0x0000000605047291 */ /* 0x000fe2000f8e18ff */
[----:B------:R-:W-:Y:S02]  /*36f0*/  PRMT R4, RZ, 0x654, R4 ;  /* 0x00000654ff047816 */ /* 0x000fe40000000004 */
[----:B--2---:R-:W-:Y:S01]  /*3700*/  SHF.L.U32 R5, R12, 0x1f, RZ ;  /* 0x0000001f0c057819 */ /* 0x004fe200000006ff */
[----:B------:R-:W-:Y:S01]  /*3710*/  UIADD3 UR7, UPT, UPT, UR4, 0x140, URZ ;  /* 0x0000014004077890 */ /* 0x000fe2000fffe0ff */
[----:B------:R2:W-:Y:S05]  /*3720*/  SYNCS.ARRIVE.TRANS64.RED.A1T0 RZ, [R4+URZ], RZ ;  /* 0x000000ff04ff79a7 */ /* 0x0005ea00081004ff */
[----:B------:R-:W-:Y:S01]  /*3730*/  IMAD.U32 R7, RZ, RZ, UR7 ;  /* 0x00000007ff077e24 */ /* 0x000fe2000f8e00ff */
[----:B------:R-:W3:Y:S04]  /*3740*/  SYNCS.PHASECHK.TRANS64.TRYWAIT P0, [UR4+0x150], R5 ;  /* 0x00015005ff0075a7 */ /* 0x000ee80008001104 */
[----:B------:R-:W-:Y:S01]  /*3750*/  PRMT R6, R0, 0x654, R7 ;  /* 0x0000065400067816 */ /* 0x000fe20000000007 */
[----:B--2---:R-:W-:Y:S01]  /*3760*/  @!P2 IMAD.MOV.U32 R4, RZ, RZ, 0x10 ;  /* 0x00000010ff04a424 */ /* 0x004fe200078e00ff */
[----:B---3--:R-:W-:Y:S06]  /*3770*/  @!P0 BRA `(.L_x_62) ;  /* 0x0000005400188947 */ /* 0x008fec0003800000 */
.L_x_182:
[----:B------:R-:W-:Y:S01]  /*3780*/  ULEA UR8, UR5, UR6, 0x4 ;  /* 0x0000000605087291 */ /* 0x000fe2000f8e20ff */
[----:B------:R-:W-:Y:S01]  /*3790*/  SEL R3, R6, R3, !P2 ;  /* 0x0000000306037207 */ /* 0x000fe20005000000 */
[----:B------:R-:W-:Y:S01]  /*37a0*/  UIADD3 UR9, UPT, UPT, UR4, 0x140, URZ ;  /* 0x0000014004097890 */ /* 0x000fe2000fffe0ff */
[----:B--2---:R-:W-:Y:S01]  /*37b0*/  LEA R2, R11, UR6, 0x3 ;  /* 0x000000060b027c11 */ /* 0x004fe2000f8e18ff */
[----:B------:R-:W-:Y:S01]  /*37c0*/  UIADD3 UR8, UPT, UPT, UR8, 0x1d0, URZ ;  /* 0x000001d008087890 */ /* 0x000fe2000fffe0ff */
[----:B------:R-:W-:Y:S01]  /*37d0*/  SHF.L.U32 R5, R10, 0x1f, RZ ;  /* 0x0000001f0a057819 */ /* 0x000fe200000006ff */
[----:B------:R2:W-:Y:S01]  /*37e0*/  @!P2 SYNCS.ARRIVE.TRANS64.RED RZ, [R3+URZ], R4 ;  /* 0x0000000403ffa9a7 */ /* 0x0005e200080004ff */
[----:B------:R-:W-:Y:S01]  /*37f0*/  UIADD3 UR4, UPT, UPT, UR5, 0x1, URZ ;  /* 0x0000000105047890 */ /* 0x000fe2000fffe0ff */
[----:B------:R-:W-:-:S03]  /*3800*/  VIADD R8, R8, 0x1 ;  /* 0x0000000108087836 */ /* 0x000fc60000000000 */
[----:B------:R-:W-:Y:S02]  /*3810*/  UISETP.NE.AND UP0, UPT, UR4, 0x2, UPT ;  /* 0x000000020400788c */ /* 0x000fe4000bf05270 */
[----:B------:R-:W-:Y:S06]  /*3820*/  UGETNEXTWORKID.BROADCAST [UR8], [UR9] ;  /* 0x00000000080073ca */ /* 0x000fec0008000100 */
[----:B------:R-:W-:Y:S01]  /*3830*/  USEL UR7, URZ, 0x1, UP0 ;  /* 0x00000001ff077887 */ /* 0x000fe20008000000 */
[----:B------:R-:W-:Y:S01]  /*3840*/  ISETP.NE.AND P0, PT, R8, 0x2, PT ;  /* 0x000000020800780c */ /* 0x000fe20003f05270 */
[----:B------:R-:W-:Y:S01]  /*3850*/  USEL UR5, UR4, URZ, UP0 ;  /* 0x000000ff04057287 */ /* 0x000fe20008000000 */
[----:B------:R-:W3:Y:S03]  /*3860*/  SYNCS.PHASECHK.TRANS64.TRYWAIT P1, [R2+URZ+0x140], R5 ;  /* 0x00014005020075a7 */ /* 0x000ee600080211ff */
[----:B------:R-:W-:Y:S01]  /*3870*/  LOP3.LUT R12, R12, UR7, RZ, 0x3c, !PT ;  /* 0x000000070c0c7c12 */ /* 0x000fe2000f8e3cff */
[----:B--23--:R-:W-:Y:S07]  /*3880*/  @!P1 BRA `(.L_x_63) ;  /* 0x0000005000ec9947 */ /* 0x00cfee0003800000 */
.L_x_183:
[C---:B------:R-:W-:Y:S01]  /*3890*/  LEA R4, R11.reuse, UR6, 0x4 ;  /* 0x000000060b047c11 */ /* 0x040fe2000f8e20ff */
[----:B--2---:R-:W-:Y:S01]  /*38a0*/  VIADD R2, R2, 0x150 ;  /* 0x0000015002027836 */ /* 0x004fe20000000000 */
[----:B------:R-:W-:Y:S01]  /*38b0*/  SEL R8, R8, RZ, P0 ;  /* 0x000000ff08087207 */ /* 0x000fe20000000000 */
[----:B------:R-:W-:-:S03]  /*38c0*/  VIADD R11, R11, 0x1 ;  /* 0x000000010b0b7836 */ /* 0x000fc60000000000 */
[----:B------:R-:W2:Y:S01]  /*38d0*/  LDS.128 R4, [R4+0x1d0] ;  /* 0x0001d00004047984 */ /* 0x000ea20000000c00 */
[----:B------:R-:W-:Y:S02]  /*38e0*/  PRMT R2, RZ, 0x654, R2 ;  /* 0x00000654ff027816 */ /* 0x000fe40000000002 */
[C---:B------:R-:W-:Y:S01]  /*38f0*/  ISETP.NE.AND P1, PT, R11.reuse, 0x2, PT ;  /* 0x000000020b00780c */ /* 0x040fe20003f25270 */
[----:B------:R-:W-:Y:S01]  /*3900*/  @!PT LDS RZ, [RZ] ;  /* 0x00000000fffff984 */ /* 0x000fe20000000800 */
[----:B------:R-:W-:Y:S01]  /*3910*/  @!PT LDS RZ, [RZ] ;  /* 0x00000000fffff984 */ /* 0x000fe20000000800 */
[----:B------:R-:W-:Y:S01]  /*3920*/  @!PT LDS RZ, [RZ] ;  /* 0x00000000fffff984 */ /* 0x000fe20000000800 */
[----:B------:R-:W-:Y:S01]  /*3930*/  @!PT LDS RZ, [RZ] ;  /* 0x00000000fffff984 */ /* 0x000fe20000000800 */
[----:B------:R3:W-:Y:S06]  /*3940*/  MEMBAR.ALL.CTA ;  /* 0x0000000000007992 */ /* 0x0007ec0000008000 */
[----:B---3--:R-:W3:Y:S01]  /*3950*/  FENCE.VIEW.ASYNC.S ;  /* 0x00000000000073c6 */ /* 0x008ee20000000000 */
[----:B------:R-:W-:Y:S01]  /*3960*/  SEL R11, R11, RZ, P1 ;  /* 0x000000ff0b0b7207 */ /* 0x000fe20000800000 */
[----:B---3--:R3:W-:Y:S01]  /*3970*/  SYNCS.ARRIVE.TRANS64.RED.A1T0 RZ, [R2+URZ], RZ ;  /* 0x000000ff02ff79a7 */ /* 0x0087e200081004ff */
[----:B--2---:R-:W-:-:S02]  /*3980*/  LOP3.LUT P3, RZ, R6, 0x1, RZ, 0xc0, !PT ;  /* 0x0000000106ff7812 */ /* 0x004fc4000786c0ff */
[----:B------:R-:W-:-:S04]  /*3990*/  SEL R5, RZ, 0x1, P1 ;  /* 0x00000001ff057807 */ /* 0x000fc80000800000 */
[----:B------:R-:W-:Y:S02]  /*39a0*/  LOP3.LUT R10, R10, R5, RZ, 0x3c, !PT ;  /* 0x000000050a0a7212 */ /* 0x000fe400078e3cff */
[----:B---3--:R-:W-:-:S04]  /*39b0*/  SEL R2, RZ, 0x1, P0 ;  /* 0x00000001ff027807 */ /* 0x008fc80000000000 */
[----:B------:R-:W-:Y:S01]  /*39c0*/  LOP3.LUT R9, R9, R2, RZ, 0x3c, !PT ;  /* 0x0000000209097212 */ /* 0x000fe200078e3cff */
[----:B------:R-:W-:Y:S06]  /*39d0*/  @P3 BRA `(.L_x_64) ;  /* 0xfffffffc002c3947 */ /* 0x000fec000383ffff */
[----:B------:R-:W-:Y:S01]  /*39e0*/  ULEA UR4, UR5, UR6, 0x3 ;  /* 0x0000000605047291 */ /* 0x000fe2000f8e18ff */
[----:B------:R-:W-:-:S08]  /*39f0*/  SHF.L.U32 R3, R12, 0x1f, RZ ;  /* 0x0000001f0c037819 */ /* 0x000fd000000006ff */
[----:B------:R-:W2:Y:S02]  /*3a00*/  SYNCS.PHASECHK.TRANS64 P0, [UR4+0x150], R3 ;  /* 0x00015003ff0075a7 */ /* 0x000ea40008001004 */
[----:B--2---:R-:W-:Y:S05]  /*3a10*/  @P0 BRA `(.L_x_65) ;  /* 0x0000000000080947 */ /* 0x004fea0003800000 */
[----:B------:R-:W2:Y:S02]  /*3a20*/  SYNCS.PHASECHK.TRANS64.TRYWAIT P0, [UR4+0x150], R3 ;  /* 0x00015003ff0075a7 */ /* 0x000ea40008001104 */
[----:B--2---:R-:W-:Y:S05]  /*3a30*/  @!P0 BRA `(.L_x_66) ;  /* 0x0000005000948947 */ /* 0x004fea0003800000 */
.L_x_65:
[----:B------:R-:W-:-:S04]  /*3a40*/  UIADD3 UR7, UPT, UPT, UR5, 0x1, URZ ;  /* 0x0000000105077890 */ /* 0x000fc8000fffe0ff */
[----:B------:R-:W-:-:S04]  /*3a50*/  UISETP.NE.AND UP0, UPT, UR7, 0x2, UPT ;  /* 0x000000020700788c */ /* 0x000fc8000bf05270 */
[----:B------:R-:W-:Y:S02]  /*3a60*/  USEL UR8, URZ, 0x1, UP0 ;  /* 0x00000001ff087887 */ /* 0x000fe40008000000 */
[----:B------:R-:W-:-:S04]  /*3a70*/  USEL UR7, UR7, URZ, UP0 ;  /* 0x000000ff07077287 */ /* 0x000fc80008000000 */
[----:B------:R-:W-:Y:S01]  /*3a80*/  ULEA UR7, UR7, UR6, 0x3 ;  /* 0x0000000607077291 */ /* 0x000fe2000f8e18ff */
[----:B--2---:R-:W-:-:S04]  /*3a90*/  LOP3.LUT R3, R12, UR8, RZ, 0x3c, !PT ;  /* 0x000000080c037c12 */ /* 0x004fc8000f8e3cff */
[----:B------:R-:W-:-:S04]  /*3aa0*/  SHF.L.U32 R0, R3, 0x1f, RZ ;  /* 0x0000001f03007819 */ /* 0x000fc800000006ff */
[----:B------:R-:W2:Y:S02]  /*3ab0*/  SYNCS.PHASECHK.TRANS64 P0, [UR7+0x150], R0 ;  /* 0x00015000ff0075a7 */ /* 0x000ea40008001007 */
[----:B-12---:R-:W-:Y:S05]  /*3ac0*/  @P0 EXIT ;  /* 0x000000000000094d */ /* 0x006fea0003800000 */
[----:B------:R-:W-:Y:S02]  /*3ad0*/  SHF.L.U32 R3, R3, 0x1f, RZ ;  /* 0x0000001f03037819 */ /* 0x000fe400000006ff */
[----:B------:R-:W-:-:S07]  /*3ae0*/  MOV R0, UR7 ;  /* 0x0000000700007c02 */ /* 0x000fce0008000f00 */
.L_x_67:
[----:B-1----:R1:W2:Y:S02]  /*3af0*/  SYNCS.PHASECHK.TRANS64.TRYWAIT P0, [R0+URZ+0x150], R3 ;  /* 0x00015003000075a7 */ /* 0x0022a400080011ff */
[----:B--2---:R-:W-:Y:S05]  /*3b00*/  @!P0 NANOSLEEP.SYNCS 0x989680 ;  /* 0x009896800000895d */ /* 0x004fea0003900000 */
[----:B------:R-:W2:Y:S02]  /*3b10*/  @!P0 SYNCS.PHASECHK.TRANS64 P0, [R0+URZ+0x150], R3 ;  /* 0x00015003000085a7 */ /* 0x000ea400080010ff */
[----:B--2---:R-:W-:Y:S05]  /*3b20*/  @P0 EXIT ;  /* 0x000000000000094d */ /* 0x004fea0003800000 */
[----:B------:R-:W-:Y:S05]  /*3b30*/  BRA `(.L_x_67) ;  /* 0xfffffffc00ec7947 */ /* 0x000fea000383ffff */
.L_x_60:
[----:B------:R-:W-:Y:S05]  /*3b40*/  BRA.U UP6, `(.L_x_68) ;  /* 0x0000001106dc7547 */ /* 0x000fea000b800000 */
[----:B------:R-:W2:Y:S01]  /*3b50*/  S2UR UR7, SR_CgaCtaId ;  /* 0x00000000000779c3 */ /* 0x000ea20000008800 */
[----:B------:R-:W-:Y:S01]  /*3b60*/  UMOV UR4, 0x40 ;  /* 0x0000004000047882 */ /* 0x000fe20000000000 */
[----:B------:R-:W-:Y:S01]  /*3b70*/  NOP ;  /* 0x0000000000007918 */ /* 0x000fe20000000000 */
[----:B------:R-:W-:Y:S01]  /*3b80*/  UMOV UR6, 0x400 ;  /* 0x0000040000067882 */ /* 0x000fe20000000000 */
[----:B--2---:R-:W-:Y:S02]  /*3b90*/  ULEA UR5, UR7, UR4, 0x18 ;  /* 0x0000000407057291 */ /* 0x004fe4000f8ec0ff */
[----:B------:R-:W-:-:S07]  /*3ba0*/  ULEA UR6, UR7, UR6, 0x18 ;  /* 0x0000000607067291 */ /* 0x000fce000f8ec0ff */
[----:B------:R-:W2:Y:S02]  /*3bb0*/  LDS.U8 R0, [UR5+0x1c] ;  /* 0x00001c05ff007984 */ /* 0x000ea40008000000 */
[----:B--2---:R-:W-:-:S13]  /*3bc0*/  ISETP.NE.AND P0, PT, R0, RZ, PT ;  /* 0x000000ff0000720c */ /* 0x004fda0003f05270 */
[----:B------:R-:W-:Y:S05]  /*3bd0*/  @P0 BRA `(.L_x_69) ;  /* 0x0000000400080947 */ /* 0x000fea0003800000 */
[----:B------:R-:W-:Y:S02]  /*3be0*/  UISETP.NE.U32.AND UP1, UPT, UR46, 0x1, UPT ;  /* 0x000000012e00788c */ /* 0x000fe4000bf25070 */
[----:B------:R-:W-:-:S07]  /*3bf0*/  UIADD3 UR7, UPT, UPT, UR5, 0x8, URZ ;  /* 0x0000000805077890 */ /* 0x000fce000fffe0ff */
[----:B------:R-:W-:Y:S05]  /*3c00*/  BRA.U !UP1, `(.L_x_70) ;  /* 0x00000001099c7547 */ /* 0x000fea000b800000 */
[----:B------:R-:W-:Y:S01]  /*3c10*/  ELECT P0, URZ, PT ;  /* 0x0000000000ff782f */ /* 0x000fe20003800000 */
[----:B------:R-:W-:-:S12]  /*3c20*/  BSSY B0, `(.L_x_70) ;  /* 0x0000025000007945 */ /* 0x000fd80003800000 */
[----:B------:R-:W-:Y:S05]  /*3c30*/  @!P0 BRA `(.L_x_71) ;  /* 0x00000000008c8947 */ /* 0x000fea0003800000 */
[----:B------:R-:W-:-:S05]  /*3c40*/  UMOV UR4, 0x10 ;  /* 0x0000001000047882 */ /* 0x000fca0000000000 */
[----:B------:R-:W-:Y:S04]  /*3c50*/  DEPBAR.LE SB2, 0x36 ;  /* 0x0000ad800000791a */ /* 0x000fe80000000000 */
[----:B------:R-:W2:Y:S02]  /*3c60*/  UTCATOMSWS.2CTA.FIND_AND_SET.ALIGN UP0, UR4, UR4 ;  /* 0x00000004000475e3 */ /* 0x000ea40008200800 */
[----:B--2---:R-:W-:Y:S01]  /*3c70*/  MOV R11, UR4 ;  /* 0x00000004000b7c02 */ /* 0x004fe20008000f00 */
[----:B------:R-:W-:Y:S06]  /*3c80*/  BRA.U UP0, `(.L_x_72) ;  /* 0x0000000100187547 */ /* 0x000fec000b800000 */
.L_x_73:
[----:B------:R-:W-:Y:S05]  /*3c90*/  NANOSLEEP 0x64 ;  /* 0x000000640000795d */ /* 0x000fea0003800000 */
[----:B------:R-:W-:-:S05]  /*3ca0*/  UMOV UR4, 0x10 ;  /* 0x0000001000047882 */ /* 0x000fca0000000000 */
[----:B------:R-:W-:Y:S04]  /*3cb0*/  DEPBAR.LE SB2, 0x36 ;  /* 0x0000ad800000791a */ /* 0x000fe80000000000 */
[----:B------:R-:W2:Y:S02]  /*3cc0*/  UTCATOMSWS.2CTA.FIND_AND_SET.ALIGN UP0, UR4, UR4 ;  /* 0x00000004000475e3 */ /* 0x000ea40008200800 */
[----:B--2---:R-:W-:Y:S01]  /*3cd0*/  MOV R11, UR4 ;  /* 0x00000004000b7c02 */ /* 0x004fe20008000f00 */
[----:B------:R-:W-:Y:S05]  /*3ce0*/  BRA.U !UP0, `(.L_x_73) ;  /* 0xfffffffd08e87547 */ /* 0x000fea000b83ffff */
.L_x_72:
[----:B------:R-:W2:Y:S01]  /*3cf0*/  LDS R7, [UR5+0x10] ;  /* 0x00001005ff077984 */ /* 0x000ea20008000800 */
[----:B------:R-:W-:Y:S01]  /*3d00*/  IMAD.U32 R5, RZ, RZ, UR6 ;  /* 0x00000006ff057e24 */ /* 0x000fe2000f8e00ff */
[----:B------:R-:W-:-:S03]  /*3d10*/  MOV R4, UR45 ;  /* 0x0000002d00047c02 */ /* 0x000fc60008000f00 */
[----:B------:R-:W-:Y:S01]  /*3d20*/  VIADD R5, R5, 0x1f0 ;  /* 0x000001f005057836 */ /* 0x000fe20000000000 */
[----:B--2---:R-:W-:-:S04]  /*3d30*/  SHF.L.U32 R7, R7, 0x1f, RZ ;  /* 0x0000001f07077819 */ /* 0x004fc800000006ff */
[----:B------:R-:W2:Y:S02]  /*3d40*/  SYNCS.PHASECHK.TRANS64.TRYWAIT P0, [UR5+0x8], R7 ;  /* 0x00000807ff0075a7 */ /* 0x000ea40008001105 */
[----:B--2---:R-:W-:Y:S05]  /*3d50*/  @P0 BRA `(.L_x_74) ;  /* 0x0000000000080947 */ /* 0x004fea0003800000 */
[----:B------:R-:W2:Y:S02]  /*3d60*/  SYNCS.PHASECHK.TRANS64.TRYWAIT P0, [UR5+0x8], R7 ;  /* 0x00000807ff0075a7 */ /* 0x000ea40008001105 */
[----:B--2---:R-:W-:Y:S05]  /*3d70*/  @!P0 BRA `(.L_x_75) ;  /* 0x0000004c00dc8947 */ /* 0x004fea0003800000 */
.L_x_74:
[----:B--2---:R-:W-:Y:S01]  /*3d80*/  HFMA2 R0, -RZ, RZ, 0, 5.9604644775390625e-08 ;  /* 0x00000001ff007431 */ /* 0x004fe200000001ff */
[----:B------:R-:W-:Y:S01]  /*3d90*/  UPRMT UR4, UR45, 0x654, UR7 ;  /* 0x000006542d047896 */ /* 0x000fe20008000007 */
[----:B------:R-:W-:Y:S01]  /*3da0*/  IMAD.MOV.U32 R8, RZ, RZ, 0xffff ;  /* 0x0000ffffff087424 */ /* 0x000fe200078e00ff */
[----:B------:R-:W-:Y:S01]  /*3db0*/  PRMT R4, R4, 0x654, R5 ;  /* 0x0000065404047816 */ /* 0x000fe20000000005 */
[----:B------:R-:W-:Y:S02]  /*3dc0*/  IMAD.MOV.U32 R6, RZ, RZ, 0x4 ;  /* 0x00000004ff067424 */ /* 0x000fe400078e00ff */
[----:B------:R-:W-:Y:S01]  /*3dd0*/  IMAD.SHL.U32 R9, R11, 0x20, RZ ;  /* 0x000000200b097824 */ /* 0x000fe200078e00ff */
[----:B------:R-:W-:Y:S02]  /*3de0*/  MOV R5, UR4 ;  /* 0x0000000400057c02 */ /* 0x000fe40008000f00 */
[-C--:B------:R-:W-:Y:S01]  /*3df0*/  SHF.L.U32 R8, R8, R11.reuse, RZ ;  /* 0x0000000b08087219 */ /* 0x080fe200000006ff */
[----:B------:R2:W-:Y:S01]  /*3e00*/  SYNCS.ARRIVE.TRANS64.RED RZ, [UR4], R6 ;  /* 0x00000006ffff79a7 */ /* 0x0005e20008000404 */
[----:B------:R-:W-:Y:S01]  /*3e10*/  SHF.L.U32 R7, R0, R11, RZ ;  /* 0x0000000b00077219 */ /* 0x000fe200000006ff */
[----:B------:R2:W-:Y:S04]  /*3e20*/  STS [UR6+0x1f0], R9 ;  /* 0x0001f009ff007988 */ /* 0x0005e80008000806 */
[----:B------:R2:W-:Y:S04]  /*3e30*/  STAS [R4.64], R11 ;  /* 0x0000000b04007dbd */ /* 0x0005e8000c0008ff */
[----:B------:R2:W-:Y:S04]  /*3e40*/  ATOMS.OR RZ, [UR5+0x14], R8 ;  /* 0x00001408ffff798c */ /* 0x0005e8000b000005 */
[----:B------:R2:W-:Y:S04]  /*3e50*/  ATOMS.OR RZ, [UR5+0x18], R7 ;  /* 0x00001807ffff798c */ /* 0x0005e8000b000005 */
[----:B------:R2:W-:Y:S02]  /*3e60*/  ATOMS.XOR RZ, [UR5+0x10], R0 ;  /* 0x00001000ffff798c */ /* 0x0005e4000b800005 */
.L_x_71:
[----:B-1----:R-:W-:Y:S05]  /*3e70*/  BSYNC B0 ;  /* 0x0000000000007941 */ /* 0x002fea0003800000 */
.L_x_70:
[----:B------:R-:W-:Y:S05]  /*3e80*/  BRA.U UP1, `(.L_x_76) ;  /* 0x00000001016c7547 */ /* 0x000fea000b800000 */
[----:B------:R-:W-:-:S03]  /*3e90*/  UMOV UR4, 0xffffffff ;  /* 0xffffffff00047882 */ /* 0x000fc60000000000 */
[----:B------:R-:W-:Y:S05]  /*3ea0*/  BRA.DIV UR4, `(.L_x_77) ;  /* 0x0000004e04a87947 */ /* 0x000fea000b800000 */
[----:B------:R-:W-:-:S13]  /*3eb0*/  ELECT P0, URZ, PT ;  /* 0x0000000000ff782f */ /* 0x000fda0003800000 */
.L_x_187:
[----:B------:R-:W-:Y:S05]  /*3ec0*/  @!P0 BRA `(.L_x_76) ;  /* 0x00000000005c8947 */ /* 0x000fea0003800000 */
[----:B--2---:R-:W2:Y:S02]  /*3ed0*/  LDS R5, [UR5+0x10] ;  /* 0x00001005ff057984 */ /* 0x004ea40008000800 */
[----:B--2---:R-:W-:-:S04]  /*3ee0*/  SHF.L.U32 R5, R5, 0x1f, RZ ;  /* 0x0000001f05057819 */ /* 0x004fc800000006ff */
[----:B------:R-:W2:Y:S02]  /*3ef0*/  SYNCS.PHASECHK.TRANS64.TRYWAIT P0, [UR5+0x8], R5 ;  /* 0x00000805ff0075a7 */ /* 0x000ea40008001105 */
[----:B--2---:R-:W-:Y:S05]  /*3f00*/  @P0 BRA `(.L_x_78) ;  /* 0x0000000000080947 */ /* 0x004fea0003800000 */
[----:B------:R-:W2:Y:S02]  /*3f10*/  SYNCS.PHASECHK.TRANS64.TRYWAIT P0, [UR5+0x8], R5 ;  /* 0x00000805ff0075a7 */ /* 0x000ea40008001105 */
[----:B--2---:R-:W-:Y:S05]  /*3f20*/  @!P0 BRA `(.L_x_79) ;  /* 0x0000004c00ac8947 */ /* 0x004fea0003800000 */
.L_x_78:
[----:B------:R-:W3:Y:S01]  /*3f30*/  LDS R7, [UR6+0x1f0] ;  /* 0x0001f006ff077984 */ /* 0x000ee20008000800 */
[----:B--2---:R-:W-:Y:S02]  /*3f40*/  HFMA2 R0, -RZ, RZ, 0, 5.9604644775390625e-08 ;  /* 0x00000001ff007431 */ /* 0x004fe400000001ff */
[----:B------:R-:W-:Y:S01]  /*3f50*/  IMAD.MOV.U32 R4, RZ, RZ, 0xffff ;  /* 0x0000ffffff047424 */ /* 0x000fe200078e00ff */
[----:B------:R-:W-:Y:S01]  /*3f60*/  UPRMT UR4, UR45, 0x654, UR7 ;  /* 0x000006542d047896 */ /* 0x000fe20008000007 */
[----:B---3--:R-:W-:-:S03]  /*3f70*/  IMAD.SHL.U32 R5, R7, 0x20, RZ ;  /* 0x0000002007057824 */ /* 0x008fc600078e00ff */
[-C--:B------:R-:W-:Y:S02]  /*3f80*/  SHF.L.U32 R4, R4, R7.reuse, RZ ;  /* 0x0000000704047219 */ /* 0x080fe400000006ff */
[----:B------:R-:W-:Y:S01]  /*3f90*/  SHF.L.U32 R7, R0, R7, RZ ;  /* 0x0000000700077219 */ /* 0x000fe200000006ff */
[----:B------:R3:W-:Y:S04]  /*3fa0*/  STS [UR6+0x1f0], R5 ;  /* 0x0001f005ff007988 */ /* 0x0007e80008000806 */
[----:B------:R3:W-:Y:S04]  /*3fb0*/  ATOMS.OR RZ, [UR5+0x14], R4 ;  /* 0x00001404ffff798c */ /* 0x0007e8000b000005 */
[----:B------:R3:W-:Y:S01]  /*3fc0*/  ATOMS.OR RZ, [UR5+0x18], R7 ;  /* 0x00001807ffff798c */ /* 0x0007e2000b000005 */
[----:B------:R-:W-:Y:S03]  /*3fd0*/  SYNCS.ARRIVE.TRANS64.RED.A1T0 RZ, [UR4], RZ ;  /* 0x000000ffffff79a7 */ /* 0x000fe60008100404 */
[----:B------:R3:W-:Y:S01]  /*3fe0*/  ATOMS.XOR RZ, [UR5+0x10], R0 ;  /* 0x00001000ffff798c */ /* 0x0007e2000b800005 */
[----:B------:R-:W-:Y:S05]  /*3ff0*/  BRA `(.L_x_76) ;  /* 0x0000000000107947 */ /* 0x000fea0003800000 */
.L_x_69:
[----:B------:R-:W-:Y:S02]  /*4000*/  MOV R0, 0xffffffff ;  /* 0xffffffff00007802 */ /* 0x000fe40000000f00 */
[----:B------:R-:W-:-:S03]  /*4010*/  MOV R4, 0x4040 ;  /* 0x0000404000047802 */ /* 0x000fc60000000f00 */
[----:B------:R2:W-:Y:S04]  /*4020*/  STS [UR6+0x1f0], R0 ;  /* 0x0001f000ff007988 */ /* 0x0005e80008000806 */
[----:B-12--5:R-:W-:Y:S05]  /*4030*/  CALL.REL.NOINC `($__internal_1_$__cuda_sm10x_tcgen05_guardrail_trap_phase_invalid_during_alloc) ;  /* 0x00000054000c7944 */ /* 0x026fea0003c00000 */
.L_x_76:
[----:B------:R-:W-:Y:S05]  /*4040*/  WARPSYNC.ALL ;  /* 0x0000000000007948 */ /* 0x000fea0003800000 */
[----:B------:R-:W4:Y:S01]  /*4050*/  S2UR UR4, SR_CgaCtaId ;  /* 0x00000000000479c3 */ /* 0x000f220000008800 */
[----:B------:R-:W-:Y:S01]  /*4060*/  UMOV UR26, 0x400 ;  /* 0x00000400001a7882 */ /* 0x000fe20000000000 */
[----:B------:R-:W-:-:S06]  /*4070*/  NOP ;  /* 0x0000000000007918 */ /* 0x000fcc0000000000 */
[----:B------:R-:W-:Y:S06]  /*4080*/  BAR.ARV 0x6, 0xa0 ;  /* 0x0182800000007b1d */ /* 0x000fec0000002000 */
[----:B------:R-:W1:Y:S01]  /*4090*/  LDCU UR6, c[0x0][0x38c] ;  /* 0x00007180ff0677ac */ /* 0x000e620008000800 */
[----:B------:R-:W-:Y:S01]  /*40a0*/  LOP3.LUT R3, R3, 0xffff, RZ, 0xc0, !PT ;  /* 0x0000ffff03037812 */ /* 0x000fe200078ec0ff */
[----:B--2---:R-:W-:Y:S01]  /*40b0*/  IMAD.MOV.U32 R9, RZ, RZ, 0x1 ;  /* 0x00000001ff097424 */ /* 0x004fe200078e00ff */
[----:B------:R-:W-:Y:S01]  /*40c0*/  LOP3.LUT R2, R2, 0xffff, RZ, 0xc0, !PT ;  /* 0x0000ffff02027812 */ /* 0x000fe200078ec0ff */
[----:B------:R-:W-:Y:S01]  /*40d0*/  IMAD.MOV.U32 R8, RZ, RZ, RZ ;  /* 0x000000ffff087224 */ /* 0x000fe200078e00ff */
[----:B------:R-:W-:Y:S01]  /*40e0*/  R2UR UR28, R3 ;  /* 0x00000000031c72ca */ /* 0x000fe200000e0000 */
[----:B------:R-:W-:Y:S01]  /*40f0*/  UMOV UR32, URZ ;  /* 0x000000ff00207c82 */ /* 0x000fe20008000000 */
[----:B------:R-:W-:-:S02]  /*4100*/  R2UR UR42, R2 ;  /* 0x00000000022a72ca */ /* 0x000fc400000e0000 */
[----:B------:R-:W-:Y:S01]  /*4110*/  CS2R R2, SRZ ;  /* 0x0000000000027805 */ /* 0x000fe2000001ff00 */
[----:B------:R-:W-:Y:S01]  /*4120*/  UMOV UR23, URZ ;  /* 0x000000ff00177c82 */ /* 0x000fe20008000000 */
[----:B----4-:R-:W-:Y:S01]  /*4130*/  ULEA UR26, UR4, UR26, 0x18 ;  /* 0x0000001a041a7291 */ /* 0x010fe2000f8ec0ff */
[----:B------:R-:W-:Y:S01]  /*4140*/  UMOV UR22, URZ ;  /* 0x000000ff00167c82 */ /* 0x000fe20008000000 */
[----:B------:R-:W-:Y:S02]  /*4150*/  UISETP.NE.AND UP3, UPT, UR46, URZ, UPT ;  /* 0x000000ff2e00728c */ /* 0x000fe4000bf65270 */
[----:B------:R-:W-:Y:S02]  /*4160*/  UIADD3 UR5, UPT, UPT, UR26, 0x6400, URZ ;  /* 0x000064001a057890 */ /* 0x000fe4000fffe0ff */
[----:B------:R-:W-:-:S03]  /*4170*/  UIADD3 UR4, UPT, UPT, UR26, 0x26400, URZ ;  /* 0x000264001a047890 */ /* 0x000fc6000fffe0ff */
[----:B---3--:R-:W2:Y:S01]  /*4180*/  LDS R0, [UR26+0x1f0] ;  /* 0x0001f01aff007984 */ /* 0x008ea20008000800 */
[----:B-1----:R-:W-:Y:S02]  /*4190*/  UIADD3 UR6, UPT, UPT, UR6, 0x1f, URZ ;  /* 0x0000001f06067890 */ /* 0x002fe4000fffe0ff */
[----:B------:R-:W-:Y:S02]  /*41a0*/  USHF.R.U32.HI UR5, URZ, 0x4, UR5 ;  /* 0x00000004ff057899 */ /* 0x000fe40008011605 */
[----:B------:R-:W-:Y:S02]  /*41b0*/  USHF.R.S32.HI UR33, URZ, 0x1f, UR6 ;  /* 0x0000001fff217899 */ /* 0x000fe40008011406 */
[----:B------:R-:W-:Y:S02]  /*41c0*/  USHF.R.U32.HI UR4, URZ, 0x4, UR4 ;  /* 0x00000004ff047899 */ /* 0x000fe40008011604 */
[----:B------:R-:W-:Y:S02]  /*41d0*/  ULEA.HI UR33, UR33, UR6, URZ, 0x5 ;  /* 0x0000000621217291 */ /* 0x000fe4000f8f28ff */
[----:B------:R-:W-:-:S02]  /*41e0*/  ULOP3.LUT UR5, UR5, 0x3fff, URZ, 0xc0, !UPT ;  /* 0x00003fff05057892 */ /* 0x000fc4000f8ec0ff */
[----:B------:R-:W-:Y:S02]  /*41f0*/  USHF.R.S32.HI UR33, URZ, 0x5, UR33 ;  /* 0x00000005ff217899 */ /* 0x000fe40008011421 */
[----:B------:R-:W-:Y:S02]  /*4200*/  ULOP3.LUT UR30, UR4, 0x3fff, URZ, 0xc0, !UPT ;  /* 0x00003fff041e7892 */ /* 0x000fe4000f8ec0ff */
[----:B------:R-:W-:Y:S01]  /*4210*/  UISETP.LT.AND UP0, UPT, UR33, 0x1, UPT ;  /* 0x000000012100788c */ /* 0x000fe2000bf01270 */
[----:B------:R-:W-:Y:S01]  /*4220*/  UMOV UR40, 0x0 ;  /* 0x0000000000287882 */ /* 0x000fe20000000000 */
[----:B------:R-:W-:Y:S01]  /*4230*/  UMOV UR41, 0x8100910 ;  /* 0x0810091000297882 */ /* 0x000fe20000000000 */
[----:B------:R-:W-:Y:S02]  /*4240*/  ULOP3.LUT UR29, UR5, 0x10000, URZ, 0xfc, !UPT ;  /* 0x00010000051d7892 */ /* 0x000fe4000f8efcff */
[----:B------:R-:W-:Y:S02]  /*4250*/  ULOP3.LUT UR30, UR30, 0x10000, URZ, 0xfc, !UPT ;  /* 0x000100001e1e7892 */ /* 0x000fe4000f8efcff */
[----:B------:R-:W-:Y:S01]  /*4260*/  USEL UR43, UR33, 0x1, !UP0 ;  /* 0x00000001212b7887 */ /* 0x000fe2000c000000 */
[----:B------:R-:W-:Y:S01]  /*4270*/  UMOV UR38, 0x0 ;  /* 0x0000000000267882 */ /* 0x000fe20000000000 */
[----:B------:R-:W-:Y:S01]  /*4280*/  UMOV UR39, 0x8100910 ;  /* 0x0810091000277882 */ /* 0x000fe20000000000 */
[----:B------:R-:W-:Y:S01]  /*4290*/  UMOV UR36, 0x0 ;  /* 0x0000000000247882 */ /* 0x000fe20000000000 */
[----:B------:R-:W-:Y:S01]  /*42a0*/  UMOV UR37, 0x8100910 ;  /* 0x0810091000257882 */ /* 0x000fe20000000000 */
[----:B------:R-:W-:Y:S01]  /*42b0*/  UMOV UR34, 0x0 ;  /* 0x0000000000227882 */ /* 0x000fe20000000000 */
[----:B------:R-:W-:Y:S01]  /*42c0*/  UMOV UR35, 0x8100910 ;  /* 0x0810091000237882 */ /* 0x000fe20000000000 */
[----:B--2---:R-:W-:-:S15]  /*42d0*/  R2UR UR44, R0 ;  /* 0x00000000002c72ca */ /* 0x004fde00000e0000 */
.L_x_87:
[C---:B------:R-:W-:Y:S02]  /*42e0*/  LEA R0, R8.reuse, UR26, 0x3 ;  /* 0x0000001a08007c11 */ /* 0x040fe4000f8e18ff */
[----:B------:R-:W-:Y:S02]  /*42f0*/  SHF.L.U32 R5, R3, 0x1f, RZ ;  /* 0x0000001f03057819 */ /* 0x000fe400000006ff */
[----:B------:R-:W-:Y:S02]  /*4300*/  LEA R4, R8, UR26, 0x4 ;  /* 0x0000001a08047c11 */ /* 0x000fe4000f8e20ff */
[----:B------:R-:W1:Y:S02]  /*4310*/  SYNCS.PHASECHK.TRANS64.TRYWAIT P0, [R0+URZ+0x140], R5 ;  /* 0x00014005000075a7 */ /* 0x000e6400080011ff */
[----:B-1-3--:R-:W-:Y:S05]  /*4320*/  @!P0 BRA `(.L_x_80) ;  /* 0x0000004800c48947 */ /* 0x00afea0003800000 */
.L_x_188:
[----:B-1----:R-:W1:Y:S01]  /*4330*/  LDS.128 R4, [R4+0x1d0] ;  /* 0x0001d00004047984 */ /* 0x002e620000000c00 */
[----:B------:R-:W-:Y:S02]  /*4340*/  VIADD R0, R0, 0x150 ;  /* 0x0000015000007836 */ /* 0x000fe40000000000 */
[----:B------:R-:W-:Y:S01]  /*4350*/  VIADD R8, R8, 0x1 ;  /* 0x0000000108087836 */ /* 0x000fe20000000000 */
[----:B------:R-:W-:Y:S01]  /*4360*/  @!PT LDS RZ, [RZ] ;  /* 0x00000000fffff984 */ /* 0x000fe20000000800 */
[----:B------:R-:W-:Y:S01]  /*4370*/  @!PT LDS RZ, [RZ] ;  /* 0x00000000fffff984 */ /* 0x000fe20000000800 */
[----:B------:R-:W-:Y:S01]  /*4380*/  @!PT LDS RZ, [RZ] ;  /* 0x00000000fffff984 */ /* 0x000fe20000000800 */
[----:B------:R-:W-:Y:S01]  /*4390*/  @!PT LDS RZ, [RZ] ;  /* 0x00000000fffff984 */ /* 0x000fe20000000800 */
[----:B------:R2:W-:Y:S06]  /*43a0*/  MEMBAR.ALL.CTA ;  /* 0x0000000000007992 */ /* 0x0005ec0000008000 */
[----:B--2---:R-:W2:Y:S01]  /*43b0*/  FENCE.VIEW.ASYNC.S ;  /* 0x00000000000073c6 */ /* 0x004ea20000000000 */
[----:B------:R-:W-:-:S04]  /*43c0*/  PRMT R0, RZ, 0x654, R0 ;  /* 0x00000654ff007816 */ /* 0x000fc80000000000 */
[----:B--2---:R2:W-:Y:S01]  /*43d0*/  SYNCS.ARRIVE.TRANS64.RED.A1T0 RZ, [R0+URZ], RZ ;  /* 0x000000ff00ff79a7 */ /* 0x0045e200081004ff */
[----:B-1----:R-:W-:Y:S01]  /*43e0*/  LOP3.LUT P1, RZ, R6, 0x1, RZ, 0xc0, !PT ;  /* 0x0000000106ff7812 */ /* 0x002fe2000782c0ff */
[----:B--2---:R-:W-:-:S12]  /*43f0*/  BRA.U UP3, `(.L_x_81) ;  /* 0x0000000503087547 */ /* 0x004fd8000b800000 */
[----:B------:R-:W1:Y:S01]  /*4400*/  LDCU UR4, c[0x0][0x38c] ;  /* 0x00007180ff0477ac */ /* 0x000e620008000800 */
[----:B------:R-:W-:Y:S02]  /*4410*/  PLOP3.LUT P2, PT, PT, PT, PT, 0x80, 0x8 ;  /* 0x000000000008781c */ /* 0x000fe40003f4f070 */
[----:B------:R-:W-:Y:S01]  /*4420*/  SHF.L.U32 R5, R9, 0x1f, RZ ;  /* 0x0000001f09057819 */ /* 0x000fe200000006ff */
[----:B------:R-:W-:Y:S02]  /*4430*/  ULEA UR31, UR32, UR26, 0x3 ;  /* 0x0000001a201f7291 */ /* 0x000fe4000f8e18ff */
[----:B------:R-:W-:Y:S02]  /*4440*/  ULEA UR11, UR32, UR44, 0x5 ;  /* 0x0000002c200b7291 */ /* 0x000fe4000f8e28ff */
[----:B-1----:R-:W-:-:S06]  /*4450*/  UISETP.GE.AND UP0, UPT, UR4, 0x1, UPT ;  /* 0x000000010400788c */ /* 0x002fcc000bf06270 */
[----:B------:R-:W-:-:S05]  /*4460*/  PLOP3.LUT P0, PT, PT, PT, UP0, 0x80, 0x8 ;  /* 0x000000000008781c */ /* 0x000fca0003f0f008 */
[----:B------:R-:W-:-:S08]  /*4470*/  @UP0 ULEA UR4, UR23, UR26, 0x3 ;  /* 0x0000001a17040291 */ /* 0x000fd0000f8e18ff */
[----:B------:R-:W-:-:S04]  /*4480*/  @P0 SHF.L.U32 R0, R2, 0x1f, RZ ;  /* 0x0000001f02000819 */ /* 0x000fc800000006ff */
[----:B------:R1:W2:Y:S01]  /*4490*/  @P0 SYNCS.PHASECHK.TRANS64.TRYWAIT P2, [UR4], R0 ;  /* 0x00000000ff0005a7 */ /* 0x0002a20008041104 */
[----:B------:R-:W3:Y:S02]  /*44a0*/  SYNCS.PHASECHK.TRANS64.TRYWAIT P0, [UR31+0x180], R5 ;  /* 0x00018005ff0075a7 */ /* 0x000ee4000800111f */
[----:B-123--:R-:W-:Y:S05]  /*44b0*/  @!P0 BRA `(.L_x_82) ;  /* 0x0000004800748947 */ /* 0x00efea0003800000 */
.L_x_190:
[----:B------:R-:W-:Y:S01]  /*44c0*/  UMOV UR27, UR22 ;  /* 0x00000016001b7c82 */ /* 0x000fe20008000000 */
[----:B------:R-:W-:Y:S05]  /*44d0*/  BRA.U !UP0, `(.L_x_83) ;  /* 0x0000000108c07547 */ /* 0x000fea000b800000 */
[----:B------:R-:W-:Y:S02]  /*44e0*/  UIADD3 UR27, UPT, UPT, UR43, UR22, URZ ;  /* 0x000000162b1b7290 */ /* 0x000fe4000fffe0ff */
[----:B------:R-:W-:Y:S01]  /*44f0*/  UPLOP3.LUT UP2, UPT, UPT, UPT, UPT, 0x40, 0x4 ;  /* 0x000000000004789c */ /* 0x000fe20003f4e870 */
[----:B------:R-:W-:Y:S01]  /*4500*/  UMOV UR24, UR33 ;  /* 0x0000002100187c82 */ /* 0x000fe20008000000 */
[----:B------:R-:W-:-:S09]  /*4510*/  UMOV UR10, UR23 ;  /* 0x00000017000a7c82 */ /* 0x000fd20008000000 */
.L_x_86:
[----:B--2---:R-:W-:Y:S01]  /*4520*/  ULEA UR5, UR10, UR26, 0x3 ;  /* 0x0000001a0a057291 */ /* 0x004fe2000f8e18ff */
[----:B---3--:R-:W-:Y:S11]  /*4530*/  @P2 BRA `(.L_x_84) ;  /* 0x00000000000c2947 */ /* 0x008ff60003800000 */
[----:B-1----:R-:W-:Y:S04]  /*4540*/  SHF.L.U32 R5, R2, 0x1f, RZ ;  /* 0x0000001f02057819 */ /* 0x002fe800000006ff */
[----:B------:R-:W1:Y:S02]  /*4550*/  SYNCS.PHASECHK.TRANS64.TRYWAIT P0, [UR5], R5 ;  /* 0x00000005ff0075a7 */ /* 0x000e640008001105 */
[----:B-1----:R-:W-:Y:S05]  /*4560*/  @!P0 BRA `(.L_x_85) ;  /* 0x0000004800608947 */ /* 0x002fea0003800000 */
.L_x_84:
[----:B------:R-:W-:Y:S01]  /*4570*/  UISETP.NE.AND UP0, UPT, UR24, 0x1, UPT ;  /* 0x000000011800788c */ /* 0x000fe2000bf05270 */
[----:B------:R-:W-:Y:S01]  /*4580*/  PLOP3.LUT P2, PT, PT, PT, PT, 0x80, 0x8 ;  /* 0x000000000008781c */ /* 0x000fe20003f4f070 */
[----:B------:R-:W-:Y:S02]  /*4590*/  UIADD3 UR4, UPT, UPT, UR10, 0x1, URZ ;  /* 0x000000010a047890 */ /* 0x000fe4000fffe0ff */
[----:B------:R-:W-:Y:S02]  /*45a0*/  UIADD3 UR25, UPT, UPT, UR5, 0x80, URZ ;  /* 0x0000008005197890 */ /* 0x000fe4000fffe0ff */
[----:B------:R-:W-:Y:S01]  /*45b0*/  UISETP.NE.AND UP1, UPT, UR4, 0x10, UPT ;  /* 0x000000100400788c */ /* 0x000fe2000bf25270 */
[----:B------:R-:W-:Y:S01]  /*45c0*/  PLOP3.LUT P0, PT, PT, PT, UP0, 0x80, 0x8 ;  /* 0x000000000008781c */ /* 0x000fe20003f0f008 */
[----:B------:R-:W-:Y:S02]  /*45d0*/  UIADD3 UR22, UPT, UPT, UR22, 0x1, URZ ;  /* 0x0000000116167890 */ /* 0x000fe4000fffe0ff */
[----:B------:R-:W-:Y:S02]  /*45e0*/  USEL UR6, URZ, 0x1, UP1 ;  /* 0x00000001ff067887 */ /* 0x000fe40008800000 */
[----:B------:R-:W-:Y:S02]  /*45f0*/  USEL UR23, UR4, URZ, UP1 ;  /* 0x000000ff04177287 */ /* 0x000fe40008800000 */
[----:B------:R-:W-:Y:S02]  /*4600*/  UIADD3 UR24, UPT, UPT, UR24, -0x1, URZ ;  /* 0xffffffff18187890 */ /* 0x000fe4000fffe0ff */
[----:B------:R-:W-:Y:S01]  /*4610*/  @UP0 ULEA UR4, UR23, UR26, 0x3 ;  /* 0x0000001a17040291 */ /* 0x000fe2000f8e18ff */
[----:B------:R-:W-:Y:S01]  /*4620*/  LOP3.LUT R2, R2, UR6, RZ, 0x3c, !PT ;  /* 0x0000000602027c12 */ /* 0x000fe2000f8e3cff */
[----:B------:R-:W-:Y:S02]  /*4630*/  ULEA UR6, UR10, UR30, 0x8 ;  /* 0x0000001e0a067291 */ /* 0x000fe4000f8e40ff */
[----:B------:R-:W-:Y:S01]  /*4640*/  UISETP.NE.AND UP0, UPT, UR22, UR27, UPT ;  /* 0x0000001b1600728c */ /* 0x000fe2000bf05270 */
[----:B-1----:R-:W-:Y:S01]  /*4650*/  @P0 SHF.L.U32 R0, R2, 0x1f, RZ ;  /* 0x0000001f02000819 */ /* 0x002fe200000006ff */
[----:B------:R-:W-:Y:S02]  /*4660*/  UIADD3 UR20, UPT, UPT, UR6, 0x2, URZ ;  /* 0x0000000206147890 */ /* 0x000fe4000fffe0ff */
[----:B------:R-:W-:Y:S01]  /*4670*/  UIADD3 UR16, UPT, UPT, UR6, 0x4, URZ ;  /* 0x0000000406107890 */ /* 0x000fe2000fffe0ff */
[----:B------:R2:W3:Y:S01]  /*4680*/  @P0 SYNCS.PHASECHK.TRANS64.TRYWAIT P2, [UR4], R0 ;  /* 0x00000000ff0005a7 */ /* 0x0004e20008041104 */
[----:B------:R-:W-:Y:S02]  /*4690*/  ULEA UR4, UR10, UR29, 0x9 ;  /* 0x0000001d0a047291 */ /* 0x000fe4000f8e48ff */
[----:B------:R-:W-:Y:S02]  /*46a0*/  UIADD3 UR12, UPT, UPT, UR6, 0x6, URZ ;  /* 0x00000006060c7890 */ /* 0x000fe4000fffe0ff */
[----:B------:R-:W-:Y:S02]  /*46b0*/  UIADD3 UR18, UPT, UPT, UR4, 0x2, URZ ;  /* 0x0000000204127890 */ /* 0x000fe4000fffe0ff */
[----:B------:R-:W-:Y:S02]  /*46c0*/  UIADD3 UR14, UPT, UPT, UR4, 0x4, URZ ;  /* 0x00000004040e7890 */ /* 0x000fe4000fffe0ff */
[----:B------:R-:W-:Y:S01]  /*46d0*/  UIADD3 UR8, UPT, UPT, UR4, 0x6, URZ ;  /* 0x0000000604087890 */ /* 0x000fe2000fffe0ff */
[----:B------:R-:W-:Y:S01]  /*46e0*/  UMOV UR7, 0x40004040 ;  /* 0x4000404000077882 */ /* 0x000fe20000000000 */
[----:B------:R-:W-:Y:S01]  /*46f0*/  UMOV UR5, 0x40004040 ;  /* 0x4000404000057882 */ /* 0x000fe20000000000 */
[----:B------:R-:W-:Y:S01]  /*4700*/  UMOV UR21, 0x40004040 ;  /* 0x4000404000157882 */ /* 0x000fe20000000000 */
[----:B------:R2:W-:Y:S01]  /*4710*/  UTCHMMA.2CTA gdesc[UR4], gdesc[UR6], tmem[UR11], tmem[UR40], idesc[UR41], UP2 ;  /* 0x00ff2806040075ea */ /* 0x0005e2000920000b */
[----:B------:R-:W-:Y:S01]  /*4720*/  UPLOP3.LUT UP2, UPT, UPT, UPT, UPT, 0x80, 0x8 ;  /* 0x000000000008789c */ /* 0x000fe20003f4f070 */
[----:B------:R-:W-:Y:S01]  /*4730*/  UMOV UR19, 0x40004040 ;  /* 0x4000404000137882 */ /* 0x000fe20000000000 */
[----:B------:R-:W-:Y:S01]  /*4740*/  UMOV UR17, 0x40004040 ;  /* 0x4000404000117882 */ /* 0x000fe20000000000 */
[----:B------:R2:W-:Y:S01]  /*4750*/  UTCHMMA.2CTA gdesc[UR18], gdesc[UR20], tmem[UR11], tmem[UR38], idesc[UR39], UPT ;  /* 0x00ff2614120075ea */ /* 0x0005e2000ba0000b */
[----:B------:R-:W-:Y:S01]  /*4760*/  UMOV UR15, 0x40004040 ;  /* 0x40004040000f7882 */ /* 0x000fe20000000000 */
[----:B------:R-:W-:Y:S01]  /*4770*/  UMOV UR13, 0x40004040 ;  /* 0x40004040000d7882 */ /* 0x000fe20000000000 */
[----:B------:R-:W-:Y:S01]  /*4780*/  UMOV UR9, 0x40004040 ;  /* 0x4000404000097882 */ /* 0x000fe20000000000 */
[----:B------:R2:W-:Y:S01]  /*4790*/  UTCHMMA.2CTA gdesc[UR14], gdesc[UR16], tmem[UR11], tmem[UR36], idesc[UR37], UPT ;  /* 0x00ff24100e0075ea */ /* 0x0005e2000ba0000b */
[----:B------:R2:W-:Y:S01]  /*47a0*/  UTCHMMA.2CTA gdesc[UR8], gdesc[UR12], tmem[UR11], tmem[UR34], idesc[UR35], UPT ;  /* 0x00ff220c080075ea */ /* 0x0005e2000ba0000b */
[----:B------:R2:W-:Y:S01]  /*47b0*/  UTCBAR.2CTA.MULTICAST [UR25], URZ, UR28 ;  /* 0x000000ff190073e9 */ /* 0x0005e2000820081c */
[----:B------:R-:W-:Y:S01]  /*47c0*/  UMOV UR10, UR23 ;  /* 0x00000017000a7c82 */ /* 0x000fe20008000000 */
[----:B------:R-:W-:Y:S05]  /*47d0*/  BRA.U UP0, `(.L_x_86) ;  /* 0xfffffffd00507547 */ /* 0x000fea000b83ffff */
.L_x_83:
[----:B--2---:R-:W-:Y:S01]  /*47e0*/  UIADD3 UR4, UPT, UPT, UR31, 0x160, URZ ;  /* 0x000001601f047890 */ /* 0x004fe2000fffe0ff */
[----:B------:R-:W-:-:S08]  /*47f0*/  UMOV UR22, UR27 ;  /* 0x0000001b00167c82 */ /* 0x000fd00008000000 */
[----:B------:R2:W-:Y:S01]  /*4800*/  UTCBAR.2CTA.MULTICAST [UR4], URZ, UR42 ;  /* 0x000000ff040073e9 */ /* 0x0005e2000820082a */
[----:B------:R-:W-:Y:S02]  /*4810*/  NOP ;  /* 0x0000000000007918 */ /* 0x000fe40000000000 */
.L_x_81:
[----:B--2---:R-:W-:Y:S01]  /*4820*/  UIADD3 UR4, UPT, UPT, UR32, 0x1, URZ ;  /* 0x0000000120047890 */ /* 0x004fe2000fffe0ff */
[----:B------:R-:W-:-:S03]  /*4830*/  ISETP.NE.AND P0, PT, R8, 0x2, PT ;  /* 0x000000020800780c */ /* 0x000fc60003f05270 */
[----:B------:R-:W-:Y:S01]  /*4840*/  UISETP.NE.AND UP0, UPT, UR4, 0x4, UPT ;  /* 0x000000040400788c */ /* 0x000fe2000bf05270 */
[----:B-1----:R-:W-:Y:S02]  /*4850*/  SEL R0, RZ, 0x1, P0 ;  /* 0x00000001ff007807 */ /* 0x002fe40000000000 */
[----:B------:R-:W-:Y:S01]  /*4860*/  SEL R8, R8, RZ, P0 ;  /* 0x000000ff08087207 */ /* 0x000fe20000000000 */
[----:B------:R-:W-:Y:S01]  /*4870*/  USEL UR5, URZ, 0x1, UP0 ;  /* 0x00000001ff057887 */ /* 0x000fe20008000000 */
[----:B------:R-:W-:Y:S01]  /*4880*/  LOP3.LUT R3, R3, R0, RZ, 0x3c, !PT ;  /* 0x0000000003037212 */ /* 0x000fe200078e3cff */
[----:B------:R-:W-:-:S04]  /*4890*/  USEL UR32, UR4, URZ, UP0 ;  /* 0x000000ff04207287 */ /* 0x000fc80008000000 */
[----:B------:R-:W-:Y:S01]  /*48a0*/  LOP3.LUT R9, R9, UR5, RZ, 0x3c, !PT ;  /* 0x0000000509097c12 */ /* 0x000fe2000f8e3cff */
[----:B------:R-:W-:Y:S07]  /*48b0*/  @P1 BRA `(.L_x_87) ;  /* 0xfffffff800881947 */ /* 0x000fee000383ffff */
[----:B------:R-:W1:Y:S01]  /*48c0*/  S2UR UR8, SR_CgaCtaId ;  /* 0x00000000000879c3 */ /* 0x000e620000008800 */
[----:B------:R-:W-:Y:S01]  /*48d0*/  ELECT P0, URZ, PT ;  /* 0x0000000000ff782f */ /* 0x000fe20003800000 */
[----:B------:R-:W-:Y:S01]  /*48e0*/  HFMA2 R0, -RZ, RZ, 0, 5.9604644775390625e-08 ;  /* 0x00000001ff007431 */ /* 0x000fe200000001ff */
[----:B------:R-:W-:-:S05]  /*48f0*/  UMOV UR4, 0x40 ;  /* 0x0000004000047882 */ /* 0x000fca0000000000 */
[----:B------:R-:W-:Y:S01]  /*4900*/  UVIRTCOUNT.DEALLOC.SMPOOL 0x80 ;  /* 0x000000800000784c */ /* 0x000fe20000000000 */
[----:B------:R-:W-:Y:S02]  /*4910*/  UISETP.NE.AND UP1, UPT, UR46, URZ, UPT ;  /* 0x000000ff2e00728c */ /* 0x000fe4000bf25270 */
[----:B-1----:R-:W-:-:S09]  /*4920*/  ULEA UR8, UR8, UR4, 0x18 ;  /* 0x0000000408087291 */ /* 0x002fd2000f8ec0ff */
[----:B------:R1:W-:Y:S01]  /*4930*/  @P0 STS.U8 [UR8+0x1c], R0 ;  /* 0x00001c00ff000988 */ /* 0x0003e20008000008 */
[----:B------:R-:W-:Y:S05]  /*4940*/  BRA.U UP1, `(.L_x_88) ;  /* 0x0000000101a07547 */ /* 0x000fea000b800000 */
[----:B------:R-:W-:Y:S01]  /*4950*/  UIADD3 UR7, UPT, UPT, UR26, 0x180, URZ ;  /* 0x000001801a077890 */ /* 0x000fe2000fffe0ff */
[----:B------:R-:W-:-:S03]  /*4960*/  SHF.L.U32 R3, R9, 0x1f, RZ ;  /* 0x0000001f09037819 */ /* 0x000fc600000006ff */
[----:B------:R-:W-:-:S09]  /*4970*/  ULEA UR4, UR32, UR7, 0x3 ;  /* 0x0000000720047291 */ /* 0x000fd2000f8e18ff */
[----:B------:R-:W2:Y:S02]  /*4980*/  SYNCS.PHASECHK.TRANS64.TRYWAIT P0, [UR4], R3 ;  /* 0x00000003ff0075a7 */ /* 0x000ea40008001104 */
[----:B--2---:R-:W-:Y:S05]  /*4990*/  @!P0 BRA `(.L_x_89) ;  /* 0x00000044006c8947 */ /* 0x004fea0003800000 */
.L_x_193:
        /* <DEDUP_REMOVED lines=9> */
.L_x_195:
        /* <DEDUP_REMOVED lines=9> */
.L_x_197:
[----:B------:R-:W-:-:S04]  /*4ac0*/  UIADD3 UR4, UPT, UPT, UR4, 0x1, URZ ;  /* 0x0000000104047890 */ /* 0x000fc8000fffe0ff */
[----:B------:R-:W-:-:S04]  /*4ad0*/  UISETP.NE.AND UP0, UPT, UR4, 0x4, UPT ;  /* 0x000000040400788c */ /* 0x000fc8000bf05270 */
[----:B------:R-:W-:Y:S02]  /*4ae0*/  USEL UR5, URZ, 0x1, UP0 ;  /* 0x00000001ff057887 */ /* 0x000fe40008000000 */
[----:B------:R-:W-:-:S04]  /*4af0*/  USEL UR4, UR4, URZ, UP0 ;  /* 0x000000ff04047287 */ /* 0x000fc80008000000 */
[----:B------:R-:W-:Y:S01]  /*4b00*/  ULEA UR4, UR4, UR7, 0x3 ;  /* 0x0000000704047291 */ /* 0x000fe2000f8e18ff */
[----:B-1----:R-:W-:-:S04]  /*4b10*/  LOP3.LUT R3, R2, UR5, RZ, 0x3c, !PT ;  /* 0x0000000502037c12 */ /* 0x002fc8000f8e3cff */
[----:B------:R-:W-:Y:S01]  /*4b20*/  SHF.L.U32 R3, R3, 0x1f, RZ ;  /* 0x0000001f03037819 */ /* 0x000fe200000006ff */
[----:B------:R-:W-:-:S04]  /*4b30*/  IMAD.U32 R0, RZ, RZ, UR4 ;  /* 0x00000004ff007e24 */ /* 0x000fc8000f8e00ff */
[----:B------:R1:W2:Y:S03]  /*4b40*/  SYNCS.PHASECHK.TRANS64.TRYWAIT P0, [R0+URZ], R3 ;  /* 0x00000003000075a7 */ /* 0x0002a600080011ff */
[----:B--2---:R-:W-:Y:S05]  /*4b50*/  @!P0 NANOSLEEP.SYNCS 0x989680 ;  /* 0x009896800000895d */ /* 0x004fea0003900000 */
[----:B------:R-:W2:Y:S02]  /*4b60*/  @!P0 SYNCS.PHASECHK.TRANS64 P0, [R0+URZ], R3 ;  /* 0x00000003000085a7 */ /* 0x000ea400080010ff */
[----:B--2---:R-:W-:Y:S05]  /*4b70*/  @P0 BRA `(.L_x_92) ;  /* 0x0000000000200947 */ /* 0x004fea0003800000 */
.L_x_93:
[----:B--2---:R2:W4:Y:S02]  /*4b80*/  SYNCS.PHASECHK.TRANS64.TRYWAIT P0, [R0+URZ], R3 ;  /* 0x00000003000075a7 */ /* 0x00452400080011ff */
[----:B----4-:R-:W-:Y:S05]  /*4b90*/  @!P0 NANOSLEEP.SYNCS 0x989680 ;  /* 0x009896800000895d */ /* 0x010fea0003900000 */
[----:B------:R-:W4:Y:S02]  /*4ba0*/  @!P0 SYNCS.PHASECHK.TRANS64 P0, [R0+URZ], R3 ;  /* 0x00000003000085a7 */ /* 0x000f2400080010ff */
[----:B----4-:R-:W-:Y:S05]  /*4bb0*/  @!P0 BRA `(.L_x_93) ;  /* 0xfffffffc00f08947 */ /* 0x010fea000383ffff */
[----:B------:R-:W-:Y:S05]  /*4bc0*/  BRA `(.L_x_92) ;  /* 0x00000000000c7947 */ /* 0x000fea0003800000 */
.L_x_88:
[----:B------:R-:W-:-:S04]  /*4bd0*/  UIADD3 UR4, UPT, UPT, UR26, 0x1c0, URZ ;  /* 0x000001c01a047890 */ /* 0x000fc8000fffe0ff */
[----:B------:R-:W-:-:S09]  /*4be0*/  UPRMT UR4, UR45, 0x654, UR4 ;  /* 0x000006542d047896 */ /* 0x000fd20008000004 */
[----:B------:R-:W-:Y:S03]  /*4bf0*/  SYNCS.ARRIVE.TRANS64.RED.A1T0 RZ, [UR4], RZ ;  /* 0x000000ffffff79a7 */ /* 0x000fe60008100404 */
.L_x_92:
[----:B-12---:R-:W-:Y:S01]  /*4c00*/  SHF.L.U32 R3, RZ, 0x1f, RZ ;  /* 0x0000001fff037819 */ /* 0x006fe200000006ff */
[----:B------:R-:W-:Y:S01]  /*4c10*/  UIADD3 UR4, UPT, UPT, UR26, 0x1c0, URZ ;  /* 0x000001c01a047890 */ /* 0x000fe2000fffe0ff */
[----:B------:R-:W-:Y:S02]  /*4c20*/  PLOP3.LUT P0, PT, PT, PT, UP1, 0x80, 0x8 ;  /* 0x000000000008781c */ /* 0x000fe40003f0f018 */
[----:B------:R-:W1:Y:S02]  /*4c30*/  SYNCS.PHASECHK.TRANS64.TRYWAIT P1, [UR26+0x1c0], R3 ;  /* 0x0001c003ff0075a7 */ /* 0x000e64000802111a */
[----:B-1----:R-:W-:Y:S09]  /*4c40*/  @!P1 BRA `(.L_x_94) ;  /* 0x0000004400089947 */ /* 0x002ff20003800000 */
.L_x_199:
[----:B------:R-:W-:Y:S01]  /*4c50*/  @!UP1 UPRMT UR4, UR45, 0x654, UR4 ;  /* 0x000006542d049896 */ /* 0x000fe20008000004 */
[----:B------:R-:W-:Y:S01]  /*4c60*/  UMOV UR5, 0xffff ;  /* 0x0000ffff00057882 */ /* 0x000fe20000000000 */
[----:B------:R-:W-:-:S07]  /*4c70*/  UMOV UR6, 0x1 ;  /* 0x0000000100067882 */ /* 0x000fce0000000000 */
[----:B------:R-:W-:Y:S01]  /*4c80*/  @!P0 SYNCS.ARRIVE.TRANS64.RED.A1T0 RZ, [UR4], RZ ;  /* 0x000000ffffff89a7 */ /* 0x000fe20008100404 */
[----:B------:R-:W-:Y:S01]  /*4c90*/  NOP ;  /* 0x0000000000007918 */ /* 0x000fe20000000000 */
[----:B-1----:R-:W1:Y:S01]  /*4ca0*/  LDS R0, [UR8+0x14] ;  /* 0x00001408ff007984 */ /* 0x002e620008000800 */
[----:B------:R-:W-:-:S04]  /*4cb0*/  ULOP3.LUT UR4, UR44, 0xffff, URZ, 0xc0, !UPT ;  /* 0x0000ffff2c047892 */ /* 0x000fc8000f8ec0ff */
[----:B------:R-:W-:-:S04]  /*4cc0*/  USHF.R.U32.HI UR4, URZ, 0x5, UR4 ;  /* 0x00000005ff047899 */ /* 0x000fc80008011604 */
[----:B------:R-:W-:Y:S02]  /*4cd0*/  USHF.L.U32 UR5, UR5, UR4, URZ ;  /* 0x0000000405057299 */ /* 0x000fe400080006ff */
[----:B------:R-:W-:-:S04]  /*4ce0*/  USHF.L.U32 UR4, UR6, UR4, URZ ;  /* 0x0000000406047299 */ /* 0x000fc800080006ff */
[----:B-1----:R-:W-:-:S04]  /*4cf0*/  LOP3.LUT R0, R0, UR5, RZ, 0xc0, !PT ;  /* 0x0000000500007c12 */ /* 0x002fc8000f8ec0ff */
[----:B------:R-:W-:-:S13]  /*4d00*/  ISETP.NE.AND P0, PT, R0, UR5, PT ;  /* 0x0000000500007c0c */ /* 0x000fda000bf05270 */
[----:B------:R-:W-:Y:S05]  /*4d10*/  @P0 BRA `(.L_x_95) ;  /* 0x0000000000580947 */ /* 0x000fea0003800000 */
[----:B------:R-:W1:Y:S02]  /*4d20*/  LDS R0, [UR8+0x18] ;  /* 0x00001808ff007984 */ /* 0x000e640008000800 */
[----:B-1----:R-:W-:-:S04]  /*4d30*/  LOP3.LUT R0, R0, UR4, RZ, 0xc0, !PT ;  /* 0x0000000400007c12 */ /* 0x002fc8000f8ec0ff */
[----:B------:R-:W-:-:S13]  /*4d40*/  ISETP.NE.AND P0, PT, R0, UR4, PT ;  /* 0x0000000400007c0c */ /* 0x000fda000bf05270 */
[----:B------:R-:W-:Y:S05]  /*4d50*/  @P0 BRA `(.L_x_96) ;  /* 0x00000000003c0947 */ /* 0x000fea0003800000 */
[----:B------:R-:W1:Y:S01]  /*4d60*/  S2R R2, SR_LANEID ;  /* 0x0000000000027919 */ /* 0x000e620000000000 */
[----:B------:R-:W-:Y:S01]  /*4d70*/  ULOP3.LUT UR5, URZ, UR5, URZ, 0x33, !UPT ;  /* 0x00000005ff057292 */ /* 0x000fe2000f8e33ff */
[----:B------:R-:W-:Y:S01]  /*4d80*/  LOP3.LUT R4, RZ, UR4, RZ, 0x33, !PT ;  /* 0x00000004ff047c12 */ /* 0x000fe2000f8e33ff */
[----:B------:R-:W-:Y:S02]  /*4d90*/  VOTEU.ANY UR4, UPT, PT ;  /* 0x0000000000047886 */ /* 0x000fe400038e0100 */
[----:B------:R-:W-:Y:S01]  /*4da0*/  UFLO.U32 UR4, UR4 ;  /* 0x00000004000472bd */ /* 0x000fe200080e0000 */
[----:B------:R-:W2:Y:S01]  /*4db0*/  REDUX UR6, R4 ;  /* 0x00000000040673c4 */ /* 0x000ea20000000000 */
[----:B------:R-:W-:-:S06]  /*4dc0*/  IMAD.U32 R0, RZ, RZ, UR5 ;  /* 0x00000005ff007e24 */ /* 0x000fcc000f8e00ff */
[----:B------:R4:W-:Y:S01]  /*4dd0*/  UTCATOMSWS.AND URZ, UR5 ;  /* 0x0000000500ff79e3 */ /* 0x0009e20008000000 */
[----:B------:R-:W3:Y:S01]  /*4de0*/  REDUX UR7, R0 ;  /* 0x00000000000773c4 */ /* 0x000ee20000000000 */
[----:B-1----:R-:W-:Y:S01]  /*4df0*/  ISETP.EQ.U32.AND P0, PT, R2, UR4, PT ;  /* 0x0000000402007c0c */ /* 0x002fe2000bf02070 */
[----:B--2---:R-:W-:Y:S01]  /*4e00*/  IMAD.U32 R2, RZ, RZ, UR6 ;  /* 0x00000006ff027e24 */ /* 0x004fe2000f8e00ff */
[----:B---3--:R-:W-:-:S11]  /*4e10*/  MOV R3, UR7 ;  /* 0x0000000700037c02 */ /* 0x008fd60008000f00 */
[----:B------:R4:W-:Y:S04]  /*4e20*/  @P0 ATOMS.AND RZ, [UR8+0x14], R3 ;  /* 0x00001403ffff098c */ /* 0x0009e8000a800008 */
[----:B------:R4:W-:Y:S01]  /*4e30*/  @P0 ATOMS.AND RZ, [UR8+0x18], R2 ;  /* 0x00001802ffff098c */ /* 0x0009e2000a800008 */
[----:B------:R-:W-:Y:S05]  /*4e40*/  BRA `(.L_x_97) ;  /* 0x0000000000147947 */ /* 0x000fea0003800000 */
.L_x_96:
[----:B------:R-:W-:Y:S02]  /*4e50*/  MOV R2, 0x4e70 ;  /* 0x00004e7000027802 */ /* 0x000fe40000000f00 */
[----:B---3-5:R-:W-:Y:S05]  /*4e60*/  CALL.REL.NOINC `($__internal_0_$__cuda_sm10x_tcgen05_guardrail_trap_col_being_dealloced_not_returned_by_alloc) ;  /* 0x0000004400747944 */ /* 0x028fea0003c00000 */
[----:B------:R-:W-:Y:S05]  /*4e70*/  BRA `(.L_x_97) ;  /* 0x0000000000087947 */ /* 0x000fea0003800000 */
.L_x_95:
[----:B------:R-:W-:Y:S02]  /*4e80*/  MOV R2, 0x4ea0 ;  /* 0x00004ea000027802 */ /* 0x000fe40000000f00 */
[----:B---3-5:R-:W-:Y:S05]  /*4e90*/  CALL.REL.NOINC `($__internal_2_$__cuda_sm10x_tcgen05_guardrail_trap_unallocated_columns_being_dealloced) ;  /* 0x0000004400807944 */ /* 0x028fea0003c00000 */
.L_x_97:
[----:B------:R-:W-:Y:S01]  /*4ea0*/  NOP ;  /* 0x0000000000007918 */ /* 0x000fe20000000000 */
[----:B----4-:R-:W-:Y:S05]  /*4eb0*/  EXIT ;  /* 0x000000000000794d */ /* 0x010fea0003800000 */
.L_x_68:
[----:B------:R-:W-:-:S09]  /*4ec0*/  UISETP.NE.OR UP0, UPT, UR22, 0x3, !UP5 ;  /* 0x000000031600788c */ /* 0x000fd2000ef05670 */
[----:B------:R-:W-:Y:S05]  /*4ed0*/  BRA.U UP0, `(.L_x_98) ;  /* 0x0000001100347547 */ /* 0x000fea000b800000 */
[----:B------:R-:W2:Y:S01]  /*4ee0*/  S2UR UR6, SR_CgaCtaId ;  /* 0x00000000000679c3 */ /* 0x000ea20000008800 */
[----:B------:R-:W3:Y:S01]  /*4ef0*/  LDCU UR37, c[0x0][0x370] ;  /* 0x00006e00ff2577ac */ /* 0x000ee20008000800 */
[----:B------:R-:W-:Y:S02]  /*4f00*/  HFMA2 R13, -RZ, RZ, 0, 0 ;  /* 0x00000000ff0d7431 */ /* 0x000fe400000001ff */
[----:B------:R-:W-:Y:S01]  /*4f10*/  IMAD.MOV.U32 R15, RZ, RZ, 0x1 ;  /* 0x00000001ff0f7424 */ /* 0x000fe200078e00ff */
[----:B------:R-:W-:Y:S01]  /*4f20*/  MOV R7, 0x2000 ;  /* 0x0000200000077802 */ /* 0x000fe20000000f00 */
[----:B------:R-:W3:Y:S01]  /*4f30*/  LDCU.128 UR32, c[0x0][0xb10] ;  /* 0x00016200ff2077ac */ /* 0x000ee20008000c00 */
[----:B------:R-:W-:Y:S01]  /*4f40*/  IMAD.MOV.U32 R14, RZ, RZ, RZ ;  /* 0x000000ffff0e7224 */ /* 0x000fe200078e00ff */
[----:B------:R-:W4:Y:S01]  /*4f50*/  LDC.64 R16, c[0x0][0x348] ;  /* 0x0000d200ff107b82 */ /* 0x000f220000000a00 */
[----:B------:R-:W1:Y:S01]  /*4f60*/  LDCU UR31, c[0x0][0x374] ;  /* 0x00006e80ff1f77ac */ /* 0x000e620008000800 */
[----:B------:R-:W1:Y:S06]  /*4f70*/  LDCU UR15, c[0x0][0xb0c] ;  /* 0x00016180ff0f77ac */ /* 0x000e6c0008000800 */
[----:B------:R-:W4:Y:S01]  /*4f80*/  LDC.64 R2, c[0x0][0x888] ;  /* 0x00022200ff027b82 */ /* 0x000f220000000a00 */
[----:B------:R-:W1:Y:S01]  /*4f90*/  LDCU UR41, c[0x0][0xb20] ;  /* 0x00016400ff2977ac */ /* 0x000e620008000800 */
[----:B------:R-:W1:Y:S06]  /*4fa0*/  LDCU UR4, c[0x0][0xb30] ;  /* 0x00016600ff0477ac */ /* 0x000e6c0008000800 */
[----:B------:R-:W4:Y:S01]  /*4fb0*/  LDC.64 R4, c[0x0][0x890] ;  /* 0x00022400ff047b82 */ /* 0x000f220000000a00 */
[----:B------:R-:W-:Y:S01]  /*4fc0*/  UMOV UR29, 0x400 ;  /* 0x00000400001d7882 */ /* 0x000fe20000000000 */
[----:B------:R-:W-:-:S02]  /*4fd0*/  UPLOP3.LUT UP3, UPT, UPT, UPT, UPT, 0x40, 0x4 ;  /* 0x000000000004789c */ /* 0x000fc40003f6e870 */
[----:B--2---:R-:W-:Y:S02]  /*4fe0*/  ULEA UR29, UR6, UR29, 0x18 ;  /* 0x0000001d061d7291 */ /* 0x004fe4000f8ec0ff */
[----:B---3--:R-:W-:Y:S02]  /*4ff0*/  UIMAD.WIDE.U32 UR6, UR37, UR32, URZ ;  /* 0x00000020250672a5 */ /* 0x008fe4000f8e00ff */
[----:B-1----:R-:W-:Y:S02]  /*5000*/  UIMAD.WIDE.U32 UR8, UR31, UR35, URZ ;  /* 0x000000231f0872a5 */ /* 0x002fe4000f8e00ff */
[----:B------:R-:W-:Y:S02]  /*5010*/  UISETP.GE.AND UP0, UPT, UR42, 0x1, UPT ;  /* 0x000000012a00788c */ /* 0x000fe4000bf06270 */
[----:B------:R-:W-:Y:S01]  /*5020*/  UISETP.NE.AND UP4, UPT, UR42, 0x1, UPT ;  /* 0x000000012a00788c */ /* 0x000fe2000bf85270 */
[----:B------:R-:W-:Y:S02]  /*5030*/  UMOV UR6, UR7 ;  /* 0x0000000700067c82 */ /* 0x000fe40008000000 */
[----:B------:R-:W-:Y:S01]  /*5040*/  UMOV UR38, UR9 ;  /* 0x0000000900267c82 */ /* 0x000fe20008000000 */
[----:B------:R-:W1:Y:S01]  /*5050*/  LDCU.64 UR22, c[0x0][0xb28] ;  /* 0x00016500ff1677ac */ /* 0x000e620008000a00 */
[----:B------:R-:W-:-:S02]  /*5060*/  UISETP.NE.AND UP6, UPT, UR15, 0x1, UPT ;  /* 0x000000010f00788c */ /* 0x000fc4000bfc5270 */
[----:B------:R-:W-:Y:S02]  /*5070*/  UISETP.NE.AND UP5, UPT, UR34, 0x1, UPT ;  /* 0x000000012200788c */ /* 0x000fe4000bfa5270 */
[----:B------:R-:W-:Y:S02]  /*5080*/  USHF.R.U32.HI UR39, URZ, UR33, UR6 ;  /* 0x00000021ff277299 */ /* 0x000fe40008011606 */
[----:B------:R-:W-:Y:S02]  /*5090*/  USHF.R.U32.HI UR38, URZ, UR41, UR38 ;  /* 0x00000029ff267299 */ /* 0x000fe40008011626 */
[----:B------:R-:W-:Y:S01]  /*50a0*/  UISETP.NE.AND UP2, UPT, UR4, 0x1, UPT ;  /* 0x000000010400788c */ /* 0x000fe2000bf45270 */
[----:B------:R-:W-:-:S10]  /*50b0*/  UMOV UR12, URZ ;  /* 0x000000ff000c7c82 */ /* 0x000fd40008000000 */
.L_x_107:
[C---:B------:R-:W-:Y:S02]  /*50c0*/  LEA R12, R14.reuse, UR29, 0x3 ;  /* 0x0000001d0e0c7c11 */ /* 0x040fe4000f8e18ff */
[----:B------:R-:W-:Y:S02]  /*50d0*/  SHF.L.U32 R9, R13, 0x1f, RZ ;  /* 0x0000001f0d097819 */ /* 0x000fe400000006ff */
[----:B------:R-:W-:Y:S02]  /*50e0*/  LEA R10, R14, UR29, 0x4 ;  /* 0x0000001d0e0a7c11 */ /* 0x000fe4000f8e20ff */
[----:B------:R-:W2:Y:S02]  /*50f0*/  SYNCS.PHASECHK.TRANS64.TRYWAIT P0, [R12+URZ+0x140], R9 ;  /* 0x000140090c0075a7 */ /* 0x000ea400080011ff */
[----:B--2-4-:R-:W-:Y:S05]  /*5100*/  @!P0 BRA `(.L_x_99) ;  /* 0x0000003c00f08947 */ /* 0x014fea0003800000 */
.L_x_200:
[----:B--2---:R-:W2:Y:S01]  /*5110*/  LDS.128 R8, [R10+0x1d0] ;  /* 0x0001d0000a087984 */ /* 0x004ea20000000c00 */
[----:B------:R-:W-:Y:S01]  /*5120*/  UISETP.GE.AND UP0, UPT, UR42, 0x1, UPT ;  /* 0x000000012a00788c */ /* 0x000fe2000bf06270 */
[----:B------:R-:W-:Y:S01]  /*5130*/  @!PT LDS RZ, [RZ] ;  /* 0x00000000fffff984 */ /* 0x000fe20000000800 */
[----:B------:R-:W-:Y:S01]  /*5140*/  @!PT LDS RZ, [RZ] ;  /* 0x00000000fffff984 */ /* 0x000fe20000000800 */
[----:B------:R-:W-:Y:S01]  /*5150*/  @!PT LDS RZ, [RZ] ;  /* 0x00000000fffff984 */ /* 0x000fe20000000800 */
[----:B------:R-:W-:Y:S01]  /*5160*/  @!PT LDS RZ, [RZ] ;  /* 0x00000000fffff984 */ /* 0x000fe20000000800 */
[----:B------:R3:W-:Y:S06]  /*5170*/  MEMBAR.ALL.CTA ;  /* 0x0000000000007992 */ /* 0x0007ec0000008000 */
[----:B---3--:R-:W3:Y:S01]  /*5180*/  FENCE.VIEW.ASYNC.S ;  /* 0x00000000000073c6 */ /* 0x008ee20000000000 */
[----:B--2---:R-:W-:Y:S11]  /*5190*/  LOP3.LUT P0, RZ, R10, 0x1, RZ, 0xc0, !PT ;  /* 0x000000010aff7812 */ /* 0x004ff6000780c0ff */
[----:B------:R-:W-:Y:S02]  /*51a0*/  @!UPT UIADD3 URZ, UPT, UPT, URZ, URZ, URZ ;  /* 0x000000fffffff290 */ /* 0x000fe4000fffe0ff */
[----:B---3--:R-:W-:Y:S01]  /*51b0*/  VOTEU.ANY UP1, P0 ;  /* 0x0000000000ff7886 */ /* 0x008fe20000020100 */
[----:B------:R-:W-:Y:S11]  /*51c0*/  PLOP3.LUT P0, PT, PT, PT, UP1, 0x80, 0x8 ;  /* 0x000000000008781c */ /* 0x000ff60003f0f018 */
[----:B------:R-:W-:Y:S02]  /*51d0*/  @!UPT UIADD3 URZ, UPT, UPT, URZ, URZ, URZ ;  /* 0x000000fffffff290 */ /* 0x000fe4000fffe0ff */
[----:B------:R-:W-:Y:S02]  /*51e0*/  @P0 SHF.R.U32.HI R0, RZ, 0x10, R9 ;  /* 0x00000010ff000819 */ /* 0x000fe40000011609 */
[----:B------:R-:W-:Y:S02]  /*51f0*/  @P0 MOV R6, R8 ;  /* 0x0000000800060202 */ /* 0x000fe40000000f00 */
[----:B------:R-:W-:Y:S01]  /*5200*/  @P0 R2UR UR4, R0 ;  /* 0x00000000000402ca */ /* 0x000fe200000e0000 */
[----:B------:R-:W-:Y:S01]  /*5210*/  VIADD R0, R12, 0x150 ;  /* 0x000001500c007836 */ /* 0x000fe20000000000 */
[----:B------:R-:W-:Y:S02]  /*5220*/  @P0 LOP3.LUT R8, R9, 0xffff, RZ, 0xc0, !PT ;  /* 0x0000ffff09080812 */ /* 0x000fe400078ec0ff */
[----:B------:R-:W-:Y:S02]  /*5230*/  @P0 R2UR UR6, R6 ;  /* 0x00000000060602ca */ /* 0x000fe400000e0000 */
[----:B------:R-:W-:Y:S02]  /*5240*/  PRMT R0, RZ, 0x654, R0 ;  /* 0x00000654ff007816 */ /* 0x000fe40000000000 */
[----:B------:R-:W-:Y:S02]  /*5250*/  @P0 R2UR UR5, R8 ;  /* 0x00000000080502ca */ /* 0x000fe400000e0000 */
[----:B------:R2:W-:Y:S03]  /*5260*/  SYNCS.ARRIVE.TRANS64.RED.A1T0 RZ, [R0+URZ], RZ ;  /* 0x000000ff00ff79a7 */ /* 0x0005e600081004ff */
[----:B------:R-:W-:Y:S04]  /*5270*/  @UP1 UMOV UR30, UR4 ;  /* 0x00000004001e1c82 */ /* 0x000fe80008000000 */
[----:B------:R-:W-:Y:S04]  /*5280*/  @UP1 UMOV UR14, UR6 ;  /* 0x00000006000e1c82 */ /* 0x000fe80008000000 */
[----:B------:R-:W-:Y:S01]  /*5290*/  @UP1 UMOV UR13, UR5 ;  /* 0x00000005000d1c82 */ /* 0x000fe20008000000 */
[----:B------:R-:W-:Y:S05]  /*52a0*/  BRA.U !UP0, `(.L_x_100) ;  /* 0x0000000108a47547 */ /* 0x000fea000b800000 */
[----:B------:R-:W-:Y:S02]  /*52b0*/  UIMAD.WIDE.U32 UR8, UR13, UR35, URZ ;  /* 0x000000230d0872a5 */ /* 0x000fe4000f8e00ff */
[----:B------:R-:W-:Y:S02]  /*52c0*/  UIMAD.WIDE.U32 UR10, UR14, UR32, URZ ;  /* 0x000000200e0a72a5 */ /* 0x000fe4000f8e00ff */
[----:B------:R-:W-:Y:S02]  /*52d0*/  USEL UR4, UR31, UR38, !UP5 ;  /* 0x000000261f047287 */ /* 0x000fe4000e800000 */
[----:B------:R-:W-:Y:S02]  /*52e0*/  USEL UR7, UR37, UR39, !UP6 ;  /* 0x0000002725077287 */ /* 0x000fe4000f000000 */
[----:B-1----:R-:W-:Y:S02]  /*52f0*/  UIMAD.WIDE.U32 UR16, UR4, UR22, URZ ;  /* 0x00000016041072a5 */ /* 0x002fe4000f8e00ff */
[----:B------:R-:W-:Y:S01]  /*5300*/  UIMAD.WIDE.U32 UR18, UR7, UR22, URZ ;  /* 0x00000016071272a5 */ /* 0x000fe2000f8e00ff */
[----:B------:R-:W-:Y:S02]  /*5310*/  UMOV UR5, UR9 ;  /* 0x0000000900057c82 */ /* 0x000fe40008000000 */
[----:B------:R-:W-:Y:S03]  /*5320*/  USHF.R.U32.HI UR6, URZ, UR41, UR5 ;  /* 0x00000029ff067299 */ /* 0x000fe60008011605 */
[----:B------:R-:W-:Y:S01]  /*5330*/  UMOV UR5, UR11 ;  /* 0x0000000b00057c82 */ /* 0x000fe20008000000 */
[----:B------:R-:W-:Y:S02]  /*5340*/  USEL UR6, UR13, UR6, !UP5 ;  /* 0x000000060d067287 */ /* 0x000fe4000e800000 */
[----:B------:R-:W-:Y:S02]  /*5350*/  USHF.R.U32.HI UR8, URZ, UR33, UR5 ;  /* 0x00000021ff087299 */ /* 0x000fe40008011605 */
[----:B------:R-:W-:Y:S01]  /*5360*/  UIMAD.WIDE.U32 UR10, UR6, UR22, URZ ;  /* 0x00000016060a72a5 */ /* 0x000fe2000f8e00ff */
[----:B------:R-:W-:Y:S02]  /*5370*/  UMOV UR5, UR17 ;  /* 0x0000001100057c82 */ /* 0x000fe40008000000 */
[----:B------:R-:W-:Y:S03]  /*5380*/  @UP4 USHF.R.U32.HI UR4, URZ, UR23, UR5 ;  /* 0x00000017ff044299 */ /* 0x000fe60008011605 */
[----:B------:R-:W-:Y:S01]  /*5390*/  UMOV UR5, UR19 ;  /* 0x0000001300057c82 */ /* 0x000fe20008000000 */
[----:B------:R-:W-:Y:S02]  /*53a0*/  UIMAD UR4, UR42, UR4, URZ ;  /* 0x000000042a0472a4 */ /* 0x000fe4000f8e02ff */
[----:B------:R-:W-:Y:S02]  /*53b0*/  @UP4 USHF.R.U32.HI UR7, URZ, UR23, UR5 ;  /* 0x00000017ff074299 */ /* 0x000fe40008011605 */
[----:B------:R-:W-:Y:S02]  /*53c0*/  USEL UR5, UR14, UR8, !UP6 ;  /* 0x000000080e057287 */ /* 0x000fe4000f000000 */
[----:B------:R-:W-:Y:S02]  /*53d0*/  UIMAD UR8, UR42, UR7, URZ ;  /* 0x000000072a0872a4 */ /* 0x000fe4000f8e02ff */
[----:B------:R-:W-:Y:S03]  /*53e0*/  UISETP.GE.AND UP0, UPT, UR6, UR4, UPT ;  /* 0x000000040600728c */ /* 0x000fe6000bf06270 */
[----:B------:R-:W-:Y:S01]  /*53f0*/  UMOV UR4, UR11 ;  /* 0x0000000b00047c82 */ /* 0x000fe20008000000 */
[----:B------:R-:W-:Y:S02]  /*5400*/  UISETP.GE.OR UP0, UPT, UR5, UR8, UP0 ;  /* 0x000000080500728c */ /* 0x000fe40008706670 */
[----:B------:R-:W-:Y:S02]  /*5410*/  USHF.R.U32.HI UR4, URZ, UR23, UR4 ;  /* 0x00000017ff047299 */ /* 0x000fe40008011604 */
[----:B------:R-:W-:Y:S02]  /*5420*/  UIMAD.WIDE.U32 UR8, UR5, UR22, URZ ;  /* 0x00000016050872a5 */ /* 0x000fe4000f8e00ff */
[----:B------:R-:W-:Y:S04]  /*5430*/  USEL UR10, UR6, UR4, !UP4 ;  /* 0x00000004060a7287 */ /* 0x000fe8000e000000 */
[----:B------:R-:W-:Y:S01]  /*5440*/  UIADD3 UR11, UPT, UPT, -UR10, URZ, URZ ;  /* 0x000000ff0a0b7290 */ /* 0x000fe2000fffe1ff */
[----:B------:R-:W-:Y:S02]  /*5450*/  @!UP0 UMOV UR4, UR9 ;  /* 0x0000000900048c82 */ /* 0x000fe40008000000 */
[----:B------:R-:W-:Y:S02]  /*5460*/  @!UP0 USHF.R.U32.HI UR4, URZ, UR23, UR4 ;  /* 0x00000017ff048299 */ /* 0x000fe40008011604 */
[----:B------:R-:W-:Y:S02]  /*5470*/  UIMAD UR8, UR42, UR11, UR6 ;  /* 0x0000000b2a0872a4 */ /* 0x000fe4000f8e0206 */
[----:B------:R-:W-:Y:S04]  /*5480*/  @!UP0 USEL UR4, UR5, UR4, !UP4 ;  /* 0x0000000405048287 */ /* 0x000fe8000e000000 */
[----:B------:R-:W-:Y:S02]  /*5490*/  @!UP0 UIMAD UR7, UR7, UR8, UR4 ;  /* 0x00000008070782a4 */ /* 0x000fe4000f8e0204 */
[----:B------:R-:W-:Y:S02]  /*54a0*/  @!UP0 UIADD3 UR9, UPT, UPT, UR10, -UR4, URZ ;  /* 0x800000040a098290 */ /* 0x000fe4000fffe0ff */
[----:B------:R-:W-:Y:S02]  /*54b0*/  UIADD3 UR8, UPT, UPT, -UR6, URZ, URZ ;  /* 0x000000ff06087290 */ /* 0x000fe4000fffe1ff */
[----:B------:R-:W-:Y:S02]  /*54c0*/  UIADD3 UR4, UPT, UPT, -UR5, URZ, URZ ;  /* 0x000000ff05047290 */ /* 0x000fe4000fffe1ff */
[----:B------:R-:W-:Y:S03]  /*54d0*/  @!UP0 UIMAD UR6, UR9, UR42, UR5 ;  /* 0x0000002a090682a4 */ /* 0x000fe6000f8e0205 */
[----:B------:R-:W-:Y:S01]  /*54e0*/  @!UP0 UMOV UR5, UR7 ;  /* 0x0000000700058c82 */ /* 0x000fe20008000000 */
[----:B------:R-:W-:Y:S02]  /*54f0*/  UIMAD UR7, UR15, UR4, UR14 ;  /* 0x000000040f0772a4 */ /* 0x000fe4000f8e020e */
[----:B------:R-:W-:Y:S02]  /*5500*/  UIMAD UR4, UR34, UR8, UR13 ;  /* 0x00000008220472a4 */ /* 0x000fe4000f8e020d */
[----:B------:R-:W-:Y:S02]  /*5510*/  UIMAD UR14, UR5, UR15, UR7 ;  /* 0x0000000f050e72a4 */ /* 0x000fe4000f8e0207 */
[----:B------:R-:W-:Y:S11]  /*5520*/  UIMAD UR13, UR6, UR34, UR4 ;  /* 0x00000022060d72a4 */ /* 0x000ff6000f8e0204 */
[----:B------:R-:W-:Y:S01]  /*5530*/  @!UPT UIADD3 URZ, UPT, UPT, URZ, URZ, URZ ;  /* 0x000000fffffff290 */ /* 0x000fe2000fffe0ff */
.L_x_100:
[----:B------:R-:W3:Y:S01]  /*5540*/  @!UP2 LDCU.128 UR8, c[0x0][0xb10] ;  /* 0x00016200ff08a7ac */ /* 0x000ee20008000c00 */
[C---:B----4-:R-:W-:Y:S02]  /*5550*/  ISETP.NE.U32.AND P1, PT, R4.reuse, RZ, PT ;  /* 0x000000ff0400720c */ /* 0x050fe40003f25070 */
[----:B------:R-:W-:Y:S02]  /*5560*/  ISETP.NE.U32.AND P0, PT, R4, RZ, PT ;  /* 0x000000ff0400720c */ /* 0x000fe40003f05070 */
[C---:B------:R-:W-:Y:S02]  /*5570*/  ISETP.NE.AND.EX P1, PT, R5.reuse, RZ, PT, P1 ;  /* 0x000000ff0500720c */ /* 0x040fe40003f25310 */
[----:B------:R-:W-:Y:S01]  /*5580*/  ISETP.NE.AND.EX P0, PT, R5, RZ, PT, P0 ;  /* 0x000000ff0500720c */ /* 0x000fe20003f05300 */
[----:B------:R-:W4:Y:S01]  /*5590*/  @!UP2 LDCU UR5, c[0x0][0xb0c] ;  /* 0x00016180ff05a7ac */ /* 0x000f220008000800 */
[----:B------:R-:W-:Y:S02]  /*55a0*/  USHF.L.U32 UR26, UR26, 0x6, URZ ;  /* 0x000000061a1a7899 */ /* 0x000fe400080006ff */
[----:B------:R-:W-:Y:S02]  /*55b0*/  USHF.L.U32 UR27, UR20, 0x6, URZ ;  /* 0x00000006141b7899 */ /* 0x000fe400080006ff */
[----:B---3--:R-:W-:Y:S07]  /*55c0*/  UIMAD.WIDE.U32 UR6, UR14, UR8, URZ ;  /* 0x000000080e0672a5 */ /* 0x008fee000f8e00ff */
[----:B------:R-:W-:Y:S01]  /*55d0*/  @!UP2 UMOV UR4, UR7 ;  /* 0x000000070004ac82 */ /* 0x000fe20008000000 */
[----:B----4-:R-:W-:Y:S02]  /*55e0*/  @!UP2 UISETP.NE.AND UP0, UPT, UR5, 0x1, UPT ;  /* 0x000000010500a88c */ /* 0x010fe4000bf05270 */
[----:B------:R-:W-:Y:S02]  /*55f0*/  @!UP2 USHF.R.U32.HI UR4, URZ, UR9, UR4 ;  /* 0x00000009ff04a299 */ /* 0x000fe40008011604 */
[----:B------:R-:W-:Y:S02]  /*5600*/  UIMAD.WIDE.U32 UR6, UR13, UR11, URZ ;  /* 0x0000000b0d0672a5 */ /* 0x000fe4000f8e00ff */
[----:B------:R-:W-:Y:S02]  /*5610*/  @!UP2 USEL UR8, UR14, UR4, !UP0 ;  /* 0x000000040e08a287 */ /* 0x000fe4000c000000 */
[----:B------:R-:W-:Y:S03]  /*5620*/  @!UP2 UISETP.NE.AND UP0, UPT, UR10, 0x1, UPT ;  /* 0x000000010a00a88c */ /* 0x000fe6000bf05270 */
[----:B------:R-:W-:Y:S02]  /*5630*/  @!UP2 UMOV UR6, UR7 ;  /* 0x000000070006ac82 */ /* 0x000fe40008000000 */
[----:B------:R-:W3:Y:S02]  /*5640*/  @!UP2 LDCU UR4, c[0x0][0xb20] ;  /* 0x00016400ff04a7ac */ /* 0x000ee40008000800 */
[----:B---3--:R-:W-:Y:S04]  /*5650*/  @!UP2 USHF.R.U32.HI UR6, URZ, UR4, UR6 ;  /* 0x00000004ff06a299 */ /* 0x008fe80008011606 */
[----:B------:R-:W-:Y:S04]  /*5660*/  @!UP2 USEL UR6, UR13, UR6, !UP0 ;  /* 0x000000060d06a287 */ /* 0x000fe8000c000000 */
[----:B------:R-:W-:Y:S02]  /*5670*/  @!UP2 UIADD3 UR4, UPT, UPT, -UR8, UR6, URZ ;  /* 0x000000060804a290 */ /* 0x000fe4000fffe1ff */
[----:B------:R-:W-:Y:S02]  /*5680*/  @!UP2 UIADD3 UR6, UPT, UPT, UR8, -UR6, URZ ;  /* 0x800000060806a290 */ /* 0x000fe4000fffe0ff */
[----:B------:R-:W-:Y:S02]  /*5690*/  @!UP2 UIMAD UR14, UR4, UR5, UR14 ;  /* 0x00000005040ea2a4 */ /* 0x000fe4000f8e020e */
[----:B------:R-:W-:Y:S01]  /*56a0*/  @!UP2 UIMAD UR13, UR6, UR10, UR13 ;  /* 0x0000000a060da2a4 */ /* 0x000fe2000f8e020d */
[----:B------:R-:W-:Y:S11]  /*56b0*/  BRA.U UP3, `(.L_x_101) ;  /* 0x0000000103107547 */ /* 0x000ff6000b800000 */
[----:B--2---:R-:W-:Y:S04]  /*56c0*/  MOV R0, UR40 ;  /* 0x0000002800007c02 */ /* 0x004fe80008000f00 */
[----:B------:R-:W-:Y:S04]  /*56d0*/  SHF.L.U32 R9, R0, 0x1f, RZ ;  /* 0x0000001f00097819 */ /* 0x000fe800000006ff */
[----:B------:R-:W2:Y:S02]  /*56e0*/  SYNCS.PHASECHK.TRANS64.TRYWAIT P2, [UR29+0x138], R9 ;  /* 0x00013809ff0075a7 */ /* 0x000ea4000804111d */
[----:B--2---:R-:W-:Y:S05]  /*56f0*/  @!P2 BRA `(.L_x_102) ;  /* 0x000000380088a947 */ /* 0x004fea0003800000 */
.L_x_101:
[----:B------:R-:W-:Y:S05]  /*5700*/  @!P1 BRA `(.L_x_103) ;  /* 0x0000000000309947 */ /* 0x000fea0003800000 */
[----:B------:R-:W-:Y:S01]  /*5710*/  ISETP.NE.U32.AND P1, PT, R2, RZ, PT ;  /* 0x000000ff0200720c */ /* 0x000fe20003f25070 */
[----:B------:R-:W3:Y:S01]  /*5720*/  LDCU.64 UR4, c[0x0][0x358] ;  /* 0x00006b00ff0477ac */ /* 0x000ee20008000a00 */
[----:B------:R-:W-:Y:S02]  /*5730*/  IMAD.MOV.U32 R27, RZ, RZ, 0x1 ;  /* 0x00000001ff1b7424 */ /* 0x000fe400078e00ff */
[----:B------:R-:W-:Y:S11]  /*5740*/  ISETP.NE.AND.EX P1, PT, R3, RZ, PT, P1 ;  /* 0x000000ff0300720c */ /* 0x000ff60003f25310 */
[----:B------:R-:W-:Y:S02]  /*5750*/  @!UPT UIADD3 URZ, UPT, UPT, URZ, URZ, URZ ;  /* 0x000000fffffff290 */ /* 0x000fe4000fffe0ff */
[----:B--2---:R-:W2:Y:S01]  /*5760*/  @P1 LDC.64 R8, c[0x0][0x888] ;  /* 0x00022200ff081b82 */ /* 0x004ea20000000a00 */
[----:B------:R-:W-:Y:S04]  /*5770*/  @P1 IMAD R0, R4, UR36, RZ ;  /* 0x0000002404001c24 */ /* 0x000fe8000f8e02ff */
[----:B--2---:R-:W-:Y:S04]  /*5780*/  @P1 IMAD.WIDE R8, R0, 0x4, R8 ;  /* 0x0000000400081825 */ /* 0x004fe800078e0208 */
[----:B------:R-:W-:Y:S01]  /*5790*/  HFMA2 R0, -RZ, RZ, 0, 5.9604644775390625e-08 ;  /* 0x00000001ff007431 */ /* 0x000fe200000001ff */
[----:B---3-5:R3:W5:Y:S04]  /*57a0*/  @P1 LDG.E R26, desc[UR4][R8.64] ;  /* 0x00000004081a1981 */ /* 0x028768000c1e1900 */
[----:B------:R-:W-:Y:S01]  /*57b0*/  @!P1 PRMT R27, R0, 0x7610, R27 ;  /* 0x00007610001b9816 */ /* 0x000fe2000000001b */
[----:B---3--:R-:W4:Y:S06]  /*57c0*/  @!P1 LDC R26, c[0x0][0x880] ;  /* 0x00022000ff1a9b82 */ /* 0x008f2c0000000800 */
.L_x_103:
[----:B----45:R-:W-:Y:S01]  /*57d0*/  @!P0 FSETP.EQ.AND P1, PT, R26, RZ, PT ;  /* 0x000000ff1a00820b */ /* 0x030fe20003f22000 */
[----:B------:R-:W-:Y:S01]  /*57e0*/  @!UPT UIADD3 URZ, UPT, UPT, URZ, URZ, URZ ;  /* 0x000000fffffff290 */ /* 0x000fe2000fffe0ff */
[----:B------:R-:W-:Y:S11]  /*57f0*/  @!P0 BRA `(.L_x_104) ;  /* 0x0000000000188947 */ /* 0x000ff60003800000 */
[----:B------:R-:W-:Y:S02]  /*5800*/  LOP3.LUT P0, RZ, R27, 0xff, RZ, 0xc0, !PT ;  /* 0x000000ff1bff7812 */ /* 0x000fe4000780c0ff */
[----:B------:R-:W-:Y:S04]  /*5810*/  ISETP.NE.U32.AND P1, PT, R2, RZ, PT ;  /* 0x000000ff0200720c */ /* 0x000fe80003f25070 */
[----:B------:R-:W-:Y:S04]  /*5820*/  ISETP.NE.AND.EX P1, PT, R3, RZ, PT, P1 ;  /* 0x000000ff0300720c */ /* 0x000fe80003f25310 */
[----:B------:R-:W-:Y:S03]  /*5830*/  PLOP3.LUT P1, PT, P1, PT, PT, 0x8, 0x80 ;  /* 0x000000000080781c */ /* 0x000fe60000f2e170 */
[----:B------:R-:W-:Y:S11]  /*5840*/  @P0 FSETP.EQ.AND P1, PT, R26, RZ, PT ;  /* 0x000000ff1a00020b */ /* 0x000ff60003f22000 */
[----:B------:R-:W-:Y:S02]  /*5850*/  @!UPT UIADD3 URZ, UPT, UPT, URZ, URZ, URZ ;  /* 0x000000fffffff290 */ /* 0x000fe4000fffe0ff */
.L_x_104:
[----:B------:R-:W-:Y:S01]  /*5860*/  ULEA UR4, UR12, UR29, 0x3 ;  /* 0x0000001d0c047291 */ /* 0x000fe2000f8e18ff */
[----:B--2---:R-:W-:Y:S02]  /*5870*/  SHF.L.U32 R9, R15, 0x1f, RZ ;  /* 0x0000001f0f097819 */ /* 0x004fe400000006ff */
[----:B------:R-:W-:Y:S04]  /*5880*/  ELECT P0, URZ, PT ;  /* 0x0000000000ff782f */ /* 0x000fe80003800000 */
[----:B------:R-:W-:Y:S02]  /*5890*/  PLOP3.LUT P1, PT, P1, P0, PT, 0xf2, 0x2f ;  /* 0x00000000002f781c */ /* 0x000fe40000f21e72 */
[----:B------:R-:W2:Y:S11]  /*58a0*/  SYNCS.PHASECHK.TRANS64.TRYWAIT P2, [UR4+0x118], R9 ;  /* 0x00011809ff0075a7 */ /* 0x000eb60008041104 */
[----:B------:R-:W-:Y:S05]  /*58b0*/  @!P1 IADD3 R8, P0, PT, R16, 0x580, RZ ;  /* 0x0000058010089810 */ /* 0x000fea0007f1e0ff */
[----:B------:R-:W-:Y:S01]  /*58c0*/  @!P1 IMAD.X R6, RZ, RZ, R17, P0 ;  /* 0x000000ffff069224 */ /* 0x000fe200000e0611 */
[----:B--2---:R-:W-:Y:S07]  /*58d0*/  @!P2 BRA `(.L_x_105) ;  /* 0x000000380028a947 */ /* 0x004fee0003800000 */
.L_x_203:
[----:B------:R-:W3:Y:S01]  /*58e0*/  S2UR UR11, SR_CgaCtaId ;  /* 0x00000000000b79c3 */ /* 0x000ee20000008800 */
[----:B------:R-:W-:Y:S01]  /*58f0*/  @!P1 R2UR UR6, R6 ;  /* 0x00000000060692ca */ /* 0x000fe200000e0000 */
[----:B------:R-:W-:Y:S01]  /*5900*/  UIADD3 UR5, UPT, UPT, UR12, 0x1, URZ ;  /* 0x000000010c057890 */ /* 0x000fe2000fffe0ff */
[----:B------:R-:W-:Y:S01]  /*5910*/  @!P1 R2UR UR7, R8 ;  /* 0x00000000080792ca */ /* 0x000fe200000e0000 */
[----:B------:R-:W-:Y:S01]  /*5920*/  UIADD3 UR25, UPT, UPT, UR4, 0x100, URZ ;  /* 0x0000010004197890 */ /* 0x000fe2000fffe0ff */
[----:B--2---:R-:W-:Y:S01]  /*5930*/  @!P1 IMAD.MOV.U32 R0, RZ, RZ, 0x2000 ;  /* 0x00002000ff009424 */ /* 0x004fe200078e00ff */
[----:B------:R-:W-:Y:S01]  /*5940*/  UISETP.NE.AND UP0, UPT, UR5, 0x3, UPT ;  /* 0x000000030500788c */ /* 0x000fe2000bf05270 */
[----:B------:R-:W-:Y:S01]  /*5950*/  VIADD R14, R14, 0x1 ;  /* 0x000000010e0e7836 */ /* 0x000fe20000000000 */
[----:B------:R-:W-:Y:S01]  /*5960*/  UMOV UR18, 0x0 ;  /* 0x0000000000127882 */ /* 0x000fe20000000000 */
[----:B------:R-:W-:Y:S01]  /*5970*/  UMOV UR19, 0x10000000 ;  /* 0x1000000000137882 */ /* 0x000fe20000000000 */
[----:B------:R-:W-:Y:S02]  /*5980*/  USEL UR21, UR5, URZ, UP0 ;  /* 0x000000ff05157287 */ /* 0x000fe40008000000 */
[----:B------:R-:W-:Y:S02]  /*5990*/  USEL UR9, URZ, 0x1, UP0 ;  /* 0x00000001ff097887 */ /* 0x000fe40008000000 */
[----:B------:R-:W-:Y:S01]  /*59a0*/  VOTEU.ALL UP0, P1 ;  /* 0x0000000000ff7886 */ /* 0x000fe20000800000 */
[----:B------:R-:W-:Y:S01]  /*59b0*/  IMAD.U32 R9, RZ, RZ, UR6 ;  /* 0x00000006ff097e24 */ /* 0x000fe2000f8e00ff */
[----:B------:R-:W-:Y:S01]  /*59c0*/  UMOV UR28, UR36 ;  /* 0x00000024001c7c82 */ /* 0x000fe20008000000 */
[----:B------:R-:W-:Y:S01]  /*59d0*/  IMAD.U32 R8, RZ, RZ, UR7 ;  /* 0x00000007ff087e24 */ /* 0x000fe2000f8e00ff */
[----:B------:R-:W-:Y:S01]  /*59e0*/  LOP3.LUT R15, R15, UR9, RZ, 0x3c, !PT ;  /* 0x000000090f0f7c12 */ /* 0x000fe2000f8e3cff */
[----:B------:R-:W-:Y:S01]  /*59f0*/  @!UP0 ULEA UR5, UR12, UR29, 0xd ;  /* 0x0000001d0c058291 */ /* 0x000fe2000f8e68ff */
[----:B------:R-:W-:Y:S01]  /*5a00*/  @!P1 R2UR UR7, R9 ;  /* 0x00000000090792ca */ /* 0x000fe200000e0000 */
[----:B------:R-:W-:Y:S01]  /*5a10*/  @!UP0 UIADD3 UR10, UPT, UPT, UR26, 0x20, URZ ;  /* 0x000000201a0a8890 */ /* 0x000fe2000fffe0ff */
[----:B------:R-:W-:Y:S01]  /*5a20*/  @!P1 R2UR UR6, R8 ;  /* 0x00000000080692ca */ /* 0x000fe200000e0000 */
[----:B------:R-:W-:Y:S01]  /*5a30*/  @!UP0 UIADD3 UR24, UPT, UPT, UR5, 0x200, URZ ;  /* 0x0000020005188890 */ /* 0x000fe2000fffe0ff */
[----:B------:R-:W-:Y:S01]  /*5a40*/  SHF.L.U32 R6, R15, 0x1f, RZ ;  /* 0x0000001f0f067819 */ /* 0x000fe200000006ff */
[----:B------:R-:W-:Y:S01]  /*5a50*/  @!UP0 UIADD3 UR8, UPT, UPT, UR5, 0x1200, URZ ;  /* 0x0000120005088890 */ /* 0x000fe2000fffe0ff */
[----:B------:R-:W-:Y:S01]  /*5a60*/  VOTEU.ALL UP0, P1 ;  /* 0x0000000000ff7886 */ /* 0x000fe20000800000 */
[----:B---3--:R-:W-:Y:S01]  /*5a70*/  UPRMT UR16, UR11, 0x654, UR25 ;  /* 0x000006540b107896 */ /* 0x008fe20008000019 */
[----:B------:R-:W-:Y:S02]  /*5a80*/  UMOV UR12, UR36 ;  /* 0x00000024000c7c82 */ /* 0x000fe40008000000 */
[----:B------:R-:W-:Y:S01]  /*5a90*/  UMOV UR11, UR27 ;  /* 0x0000001b000b7c82 */ /* 0x000fe20008000000 */
[----:B------:R-:W-:Y:S01]  /*5aa0*/  UMOV UR9, UR25 ;  /* 0x0000001900097c82 */ /* 0x000fe20008000000 */
[----:B------:R-:W-:Y:S03]  /*5ab0*/  ULEA UR5, UR21, UR29, 0x3 ;  /* 0x0000001d15057291 */ /* 0x000fe6000f8e18ff */
[----:B------:R2:W-:Y:S01]  /*5ac0*/  @!UP0 UTMALDG.3D [UR24], [UR6], desc[UR18] ;  /* 0x00001218060085b4 */ /* 0x0005e20008011000 */
[----:B------:R-:W-:Y:S05]  /*5ad0*/  VOTEU.ALL UP0, P1 ;  /* 0x0000000000ff7886 */ /* 0x000fea0000800000 */
[----:B------:R2:W-:Y:S01]  /*5ae0*/  @!UP0 UTMALDG.3D [UR8], [UR6], desc[UR18] ;  /* 0x00001208060085b4 */ /* 0x0005e20008011000 */
[----:B------:R2:W-:Y:S01]  /*5af0*/  @!P1 SYNCS.ARRIVE.TRANS64.RED.A0TR RZ, [UR4+0x100], R0 ;  /* 0x00010000ffff99a7 */ /* 0x0005e20008300404 */
[----:B------:R-:W-:Y:S01]  /*5b00*/  SYNCS.ARRIVE.TRANS64.RED.A1T0 RZ, [UR16], RZ ;  /* 0x000000ffffff79a7 */ /* 0x000fe20008100410 */
[----:B------:R-:W3:Y:S02]  /*5b10*/  SYNCS.PHASECHK.TRANS64.TRYWAIT P0, [UR5+0x118], R6 ;  /* 0x00011806ff0075a7 */ /* 0x000ee40008001105 */
[----:B--23--:R-:W-:Y:S05]  /*5b20*/  @!P0 BRA `(.L_x_106) ;  /* 0x0000003400ac8947 */ /* 0x00cfea0003800000 */
.L_x_205:
[----:B------:R-:W-:Y:S01]  /*5b30*/  UIADD3 UR17, UPT, UPT, UR5, 0x100, URZ ;  /* 0x0000010005117890 */ /* 0x000fe2000fffe0ff */
[----:B--2---:R-:W-:Y:S01]  /*5b40*/  @!P1 IADD3 R6, P0, PT, R16, 0x580, RZ ;  /* 0x0000058010069810 */ /* 0x004fe20007f1e0ff */
[----:B------:R-:W-:Y:S01]  /*5b50*/  UPLOP3.LUT UP3, UPT, UPT, UPT, UPT, 0x80, 0x8 ;  /* 0x000000000008789c */ /* 0x000fe20003f6f070 */
[----:B------:R-:W2:Y:S01]  /*5b60*/  S2UR UR9, SR_CgaCtaId ;  /* 0x00000000000979c3 */ /* 0x000ea20000008800 */
[----:B------:R-:W-:Y:S01]  /*5b70*/  UMOV UR24, 0x0 ;  /* 0x0000000000187882 */ /* 0x000fe20000000000 */
[----:B------:R-:W-:Y:S01]  /*5b80*/  @!P1 R2UR UR6, R6 ;  /* 0x00000000060692ca */ /* 0x000fe200000e0000 */
[----:B------:R-:W-:Y:S01]  /*5b90*/  @!P1 IMAD.X R0, RZ, RZ, R17, P0 ;  /* 0x000000ffff009224 */ /* 0x000fe200000e0611 */
[----:B------:R-:W-:Y:S01]  /*5ba0*/  UMOV UR25, 0x10000000 ;  /* 0x1000000000197882 */ /* 0x000fe20000000000 */
[----:B------:R-:W-:Y:S01]  /*5bb0*/  UMOV UR19, UR27 ;  /* 0x0000001b00137c82 */ /* 0x000fe20008000000 */
[----:B------:R-:W-:Y:S01]  /*5bc0*/  UMOV UR20, UR36 ;  /* 0x0000002400147c82 */ /* 0x000fe20008000000 */
[----:B------:R-:W-:Y:S01]  /*5bd0*/  UMOV UR11, UR27 ;  /* 0x0000001b000b7c82 */ /* 0x000fe20008000000 */
[----:B------:R-:W-:Y:S01]  /*5be0*/  @!P1 R2UR UR4, R0 ;  /* 0x00000000000492ca */ /* 0x000fe200000e0000 */
[----:B------:R-:W-:Y:S01]  /*5bf0*/  UMOV UR12, UR36 ;  /* 0x00000024000c7c82 */ /* 0x000fe20008000000 */
[----:B------:R-:W-:Y:S01]  /*5c00*/  VOTEU.ALL UP0, P1 ;  /* 0x0000000000ff7886 */ /* 0x000fe20000800000 */
[----:B------:R-:W-:Y:S01]  /*5c10*/  R2UR UR28, R69 ;  /* 0x00000000451c72ca */ /* 0x000fe200000e0000 */
[----:B------:R-:W-:Y:S01]  /*5c20*/  UMOV UR36, UR30 ;  /* 0x0000001e00247c82 */ /* 0x000fe20008000000 */
[C---:B------:R-:W-:Y:S02]  /*5c30*/  ISETP.NE.AND P0, PT, R14.reuse, 0x2, PT ;  /* 0x000000020e00780c */ /* 0x040fe40003f05270 */
[----:B------:R-:W-:Y:S01]  /*5c40*/  @!UP0 UIADD3 UR18, UPT, UPT, UR26, 0x10, URZ ;  /* 0x000000101a128890 */ /* 0x000fe2000fffe0ff */
[----:B------:R-:W-:Y:S01]  /*5c50*/  IMAD.U32 R8, RZ, RZ, UR6 ;  /* 0x00000006ff087e24 */ /* 0x000fe2000f8e00ff */
[----:B------:R-:W-:Y:S01]  /*5c60*/  @!UP0 UIADD3 UR10, UPT, UPT, UR26, 0x30, URZ ;  /* 0x000000301a0a8890 */ /* 0x000fe2000fffe0ff */
[----:B------:R-:W-:Y:S02]  /*5c70*/  SEL R0, RZ, 0x1, P0 ;  /* 0x00000001ff007807 */ /* 0x000fe40000000000 */
[----:B------:R-:W-:Y:S01]  /*5c80*/  SEL R14, R14, RZ, P0 ;  /* 0x000000ff0e0e7207 */ /* 0x000fe20000000000 */
[----:B------:R-:W-:Y:S01]  /*5c90*/  IMAD.U32 R9, RZ, RZ, UR4 ;  /* 0x00000004ff097e24 */ /* 0x000fe2000f8e00ff */
[----:B------:R-:W-:Y:S01]  /*5ca0*/  @!P1 R2UR UR6, R8 ;  /* 0x00000000080692ca */ /* 0x000fe200000e0000 */
[----:B------:R-:W-:Y:S01]  /*5cb0*/  @!UP0 ULEA UR4, UR21, UR29, 0xd ;  /* 0x0000001d15048291 */ /* 0x000fe2000f8e68ff */
[----:B------:R-:W-:Y:S01]  /*5cc0*/  LOP3.LUT R13, R13, R0, RZ, 0x3c, !PT ;  /* 0x000000000d0d7212 */ /* 0x000fe200078e3cff */
[----:B------:R-:W-:Y:S01]  /*5cd0*/  UIADD3 UR26, UPT, UPT, UR13, UR28, URZ ;  /* 0x0000001c0d1a7290 */ /* 0x000fe2000fffe0ff */
[----:B------:R-:W-:Y:S01]  /*5ce0*/  @!P1 R2UR UR7, R9 ;  /* 0x00000000090792ca */ /* 0x000fe200000e0000 */
[----:B------:R-:W-:Y:S02]  /*5cf0*/  @!UP0 UIADD3 UR16, UPT, UPT, UR4, 0x200, URZ ;  /* 0x0000020004108890 */ /* 0x000fe4000fffe0ff */
[----:B------:R-:W-:Y:S01]  /*5d00*/  @!UP0 UIADD3 UR8, UPT, UPT, UR4, 0x1200, URZ ;  /* 0x0000120004088890 */ /* 0x000fe2000fffe0ff */
[----:B------:R-:W-:Y:S01]  /*5d10*/  VOTEU.ALL UP0, P1 ;  /* 0x0000000000ff7886 */ /* 0x000fe20000800000 */
[----:B--2---:R-:W-:Y:S03]  /*5d20*/  UPRMT UR4, UR9, 0x654, UR17 ;  /* 0x0000065409047896 */ /* 0x004fe60008000011 */
[----:B------:R-:W-:Y:S05]  /*5d30*/  UMOV UR9, UR17 ;  /* 0x0000001100097c82 */ /* 0x000fea0008000000 */
[----:B------:R2:W-:Y:S01]  /*5d40*/  @!UP0 UTMALDG.3D [UR16], [UR6], desc[UR24] ;  /* 0x00001810060085b4 */ /* 0x0005e20008011000 */
[----:B------:R-:W-:Y:S05]  /*5d50*/  VOTEU.ALL UP0, P1 ;  /* 0x0000000000ff7886 */ /* 0x000fea0000800000 */
[----:B------:R3:W-:Y:S01]  /*5d60*/  @!UP0 UTMALDG.3D [UR8], [UR6], desc[UR24] ;  /* 0x00001808060085b4 */ /* 0x0007e20008011000 */
[----:B------:R4:W-:Y:S01]  /*5d70*/  @!P1 SYNCS.ARRIVE.TRANS64.RED.A0TR RZ, [UR5+0x100], R7 ;  /* 0x00010007ffff99a7 */ /* 0x0009e20008300405 */
[----:B------:R-:W-:Y:S01]  /*5d80*/  SYNCS.ARRIVE.TRANS64.RED.A1T0 RZ, [UR4], RZ ;  /* 0x000000ffffff79a7 */ /* 0x000fe20008100404 */
[----:B------:R-:W-:Y:S04]  /*5d90*/  UIADD3 UR4, UPT, UPT, UR21, 0x1, URZ ;  /* 0x0000000115047890 */ /* 0x000fe8000fffe0ff */
[----:B------:R-:W-:Y:S04]  /*5da0*/  UISETP.NE.AND UP0, UPT, UR4, 0x3, UPT ;  /* 0x000000030400788c */ /* 0x000fe8000bf05270 */
[----:B------:R-:W-:Y:S02]  /*5db0*/  USEL UR5, URZ, 0x1, UP0 ;  /* 0x00000001ff057887 */ /* 0x000fe40008000000 */
[----:B--2---:R-:W-:Y:S04]  /*5dc0*/  UIADD3 UR20, UPT, UPT, UR14, UR63, URZ ;  /* 0x0000003f0e147290 */ /* 0x004fe8000fffe0ff */
[----:B------:R-:W-:Y:S01]  /*5dd0*/  LOP3.LUT R15, R15, UR5, RZ, 0x3c, !PT ;  /* 0x000000050f0f7c12 */ /* 0x000fe2000f8e3cff */
[----:B---3--:R-:W-:Y:S01]  /*5de0*/  USEL UR12, UR4, URZ, UP0 ;  /* 0x000000ff040c7287 */ /* 0x008fe20008000000 */
[----:B------:R-:W-:Y:S11]  /*5df0*/  BRA.U UP1, `(.L_x_107) ;  /* 0xfffffff101b07547 */ /* 0x000ff6000b83ffff */
[----:B------:R-:W-:Y:S01]  /*5e00*/  UIADD3 UR29, UPT, UPT, UR29, 0x118, URZ ;  /* 0x000001181d1d7890 */ /* 0x000fe2000fffe0ff */
[----:B------:R-:W-:-:S03]  /*5e10*/  SHF.L.U32 R3, R15, 0x1f, RZ ;  /* 0x0000001f0f037819 */ /* 0x000fc600000006ff */
[----:B------:R-:W-:-:S09]  /*5e20*/  ULEA UR4, UR12, UR29, 0x3 ;  /* 0x0000001d0c047291 */ /* 0x000fd2000f8e18ff */
[----:B------:R-:W2:Y:S02]  /*5e30*/  SYNCS.PHASECHK.TRANS64.TRYWAIT P0, [UR4], R3 ;  /* 0x00000003ff0075a7 */ /* 0x000ea40008001104 */
[----:B--2---:R-:W-:Y:S05]  /*5e40*/  @!P0 BRA `(.L_x_108) ;  /* 0x0000003000fc8947 */ /* 0x004fea0003800000 */
.L_x_207:
[----:B------:R-:W-:-:S04]  /*5e50*/  UIADD3 UR4, UPT, UPT, UR12, 0x1, URZ ;  /* 0x000000010c047890 */ /* 0x000fc8000fffe0ff */
[----:B------:R-:W-:-:S04]  /*5e60*/  UISETP.NE.AND UP0, UPT, UR4, 0x3, UPT ;  /* 0x000000030400788c */ /* 0x000fc8000bf05270 */
[----:B------:R-:W-:Y:S02]  /*5e70*/  USEL UR6, URZ, 0x1, UP0 ;  /* 0x00000001ff067887 */ /* 0x000fe40008000000 */
[----:B------:R-:W-:-:S04]  /*5e80*/  USEL UR4, UR4, URZ, UP0 ;  /* 0x000000ff04047287 */ /* 0x000fc80008000000 */
[----:B------:R-:W-:Y:S01]  /*5e90*/  ULEA UR5, UR4, UR29, 0x3 ;  /* 0x0000001d04057291 */ /* 0x000fe2000f8e18ff */
[----:B------:R-:W-:-:S04]  /*5ea0*/  LOP3.LUT R15, R15, UR6, RZ, 0x3c, !PT ;  /* 0x000000060f0f7c12 */ /* 0x000fc8000f8e3cff */
[----:B--2---:R-:W-:-:S04]  /*5eb0*/  SHF.L.U32 R3, R15, 0x1f, RZ ;  /* 0x0000001f0f037819 */ /* 0x004fc800000006ff */
[----:B------:R-:W2:Y:S02]  /*5ec0*/  SYNCS.PHASECHK.TRANS64.TRYWAIT P0, [UR5], R3 ;  /* 0x00000003ff0075a7 */ /* 0x000ea40008001105 */
[----:B--2---:R-:W-:Y:S05]  /*5ed0*/  @!P0 BRA `(.L_x_109) ;  /* 0x0000003000f08947 */ /* 0x004fea0003800000 */
.L_x_209:
[----:B------:R-:W-:-:S04]  /*5ee0*/  UIADD3 UR4, UPT, UPT, UR4, 0x1, URZ ;  /* 0x0000000104047890 */ /* 0x000fc8000fffe0ff */
[----:B------:R-:W-:-:S04]  /*5ef0*/  UISETP.NE.AND UP0, UPT, UR4, 0x3, UPT ;  /* 0x000000030400788c */ /* 0x000fc8000bf05270 */
[----:B------:R-:W-:Y:S02]  /*5f00*/  USEL UR5, URZ, 0x1, UP0 ;  /* 0x00000001ff057887 */ /* 0x000fe40008000000 */
[----:B------:R-:W-:-:S04]  /*5f10*/  USEL UR4, UR4, URZ, UP0 ;  /* 0x000000ff04047287 */ /* 0x000fc80008000000 */
[----:B------:R-:W-:Y:S01]  /*5f20*/  ULEA UR4, UR4, UR29, 0x3 ;  /* 0x0000001d04047291 */ /* 0x000fe2000f8e18ff */
[----:B--2---:R-:W-:-:S04]  /*5f30*/  LOP3.LUT R3, R15, UR5, RZ, 0x3c, !PT ;  /* 0x000000050f037c12 */ /* 0x004fc8000f8e3cff */
[----:B------:R-:W-:Y:S01]  /*5f40*/  SHF.L.U32 R3, R3, 0x1f, RZ ;  /* 0x0000001f03037819 */ /* 0x000fe200000006ff */
[----:B------:R-:W-:-:S07]  /*5f50*/  IMAD.U32 R0, RZ, RZ, UR4 ;  /* 0x00000004ff007e24 */ /* 0x000fce000f8e00ff */
.L_x_110:
[----:B--2---:R2:W3:Y:S02]  /*5f60*/  SYNCS.PHASECHK.TRANS64.TRYWAIT P0, [R0+URZ], R3 ;  /* 0x00000003000075a7 */ /* 0x0044e400080011ff */
[----:B---3--:R-:W-:Y:S05]  /*5f70*/  @!P0 NANOSLEEP.SYNCS 0x989680 ;  /* 0x009896800000895d */ /* 0x008fea0003900000 */
[----:B------:R-:W3:Y:S02]  /*5f80*/  @!P0 SYNCS.PHASECHK.TRANS64 P0, [R0+URZ], R3 ;  /* 0x00000003000085a7 */ /* 0x000ee400080010ff */
[----:B-1-3--:R-:W-:Y:S05]  /*5f90*/  @P0 EXIT ;  /* 0x000000000000094d */ /* 0x00afea0003800000 */
[----:B------:R-:W-:Y:S05]  /*5fa0*/  BRA `(.L_x_110) ;  /* 0xfffffffc00ec7947 */ /* 0x000fea000383ffff */
.L_x_98:
[----:B------:R-:W-:-:S06]  /*5fb0*/  UISETP.GE.AND UP0, UPT, UR22, 0x4, UPT ;  /* 0x000000041600788c */ /* 0x000fcc000bf06270 */
[----:B------:R-:W-:-:S13]  /*5fc0*/  PLOP3.LUT P0, PT, PT, PT, UP0, 0x80, 0x8 ;  /* 0x000000000008781c */ /* 0x000fda0003f0f008 */
[----:B-1----:R-:W-:Y:S05]  /*5fd0*/  @!P0 EXIT ;  /* 0x000000000000894d */ /* 0x002fea0003800000 */
[----:B------:R-:W1:Y:S08]  /*5fe0*/  S2UR UR4, SR_CgaCtaId ;  /* 0x00000000000479c3 */ /* 0x000e700000008800 */
[----:B------:R-:W-:Y:S01]  /*5ff0*/  BAR.SYNC.DEFER_BLOCKING 0x6, 0xa0 ;  /* 0x0182800000007b1d */ /* 0x000fe20000010000 */
[C---:B------:R-:W-:Y:S01]  /*6000*/  IMAD.SHL.U32 R5, R72.reuse, 0x10, RZ ;  /* 0x0000001048057824 */ /* 0x040fe200078e00ff */
[----:B------:R-:W-:Y:S01]  /*6010*/  LOP3.LUT R78, R72, 0x60, RZ, 0xc0, !PT ;  /* 0x00000060484e7812 */ /* 0x000fe200078ec0ff */
[----:B------:R-:W-:Y:S01]  /*6020*/  IMAD.SHL.U32 R6, R68, 0x200000, RZ ;  /* 0x0020000044067824 */ /* 0x000fe200078e00ff */
[----:B------:R-:W-:Y:S01]  /*6030*/  LOP3.LUT R73, R72, 0x2, RZ, 0xc0, !PT ;  /* 0x0000000248497812 */ /* 0x000fe200078ec0ff */
[----:B------:R-:W-:Y:S01]  /*6040*/  IMAD.SHL.U32 R8, R68, 0x200, RZ ;  /* 0x0000020044087824 */ /* 0x000fe200078e00ff */
[----:B------:R-:W-:-:S02]  /*6050*/  UMOV UR49, 0x400 ;  /* 0x0000040000317882 */ /* 0x000fc40000000000 */
[----:B------:R-:W2:Y:S01]  /*6060*/  LDC.64 R64, c[0x0][0x888] ;  /* 0x00022200ff407b82 */ /* 0x000ea20000000a00 */
[C---:B------:R-:W-:Y:S01]  /*6070*/  IMAD.SHL.U32 R4, R72.reuse, 0x2, RZ ;  /* 0x0000000248047824 */ /* 0x040fe200078e00ff */
[C---:B------:R-:W-:Y:S01]  /*6080*/  LOP3.LUT R77, R5.reuse, 0x590, RZ, 0xc0, !PT ;  /* 0x00000590054d7812 */ /* 0x040fe200078ec0ff */
[----:B------:R-:W-:Y:S01]  /*6090*/  IMAD.U32 R23, R72, 0x10000, RZ ;  /* 0x0001000048177824 */ /* 0x000fe200078e00ff */
[----:B------:R-:W-:Y:S01]  /*60a0*/  LOP3.LUT R5, R5, 0x60, RZ, 0xc0, !PT ;  /* 0x0000006005057812 */ /* 0x000fe200078ec0ff */
[----:B------:R-:W-:Y:S01]  /*60b0*/  IMAD.MOV.U32 R22, RZ, RZ, RZ ;  /* 0x000000ffff167224 */ /* 0x000fe200078e00ff */
[----:B------:R-:W-:Y:S02]  /*60c0*/  LOP3.LUT R6, R6, 0x200000, RZ, 0xc0, !PT ;  /* 0x0020000006067812 */ /* 0x000fe400078ec0ff */
[----:B------:R-:W-:Y:S01]  /*60d0*/  CS2R R74, SRZ ;  /* 0x00000000004a7805 */ /* 0x000fe2000001ff00 */
[----:B------:R-:W3:Y:S01]  /*60e0*/  LDC.64 R66, c[0x0][0x890] ;  /* 0x00022400ff427b82 */ /* 0x000ee20000000a00 */
[----:B------:R-:W-:Y:S01]  /*60f0*/  LOP3.LUT R72, R72, 0x4, RZ, 0xc0, !PT ;  /* 0x0000000448487812 */ /* 0x000fe200078ec0ff */
[----:B------:R-:W-:Y:S01]  /*6100*/  IMAD.MOV.U32 R71, RZ, RZ, RZ ;  /* 0x000000ffff477224 */ /* 0x000fe200078e00ff */
[----:B------:R-:W-:Y:S01]  /*6110*/  LOP3.LUT R77, R77, 0x200, R8, 0xf8, !PT ;  /* 0x000002004d4d7812 */ /* 0x000fe200078ef808 */
[----:B------:R-:W-:Y:S01]  /*6120*/  IMAD.MOV R73, RZ, RZ, -R73 ;  /* 0x000000ffff497224 */ /* 0x000fe200078e0a49 */
[----:B------:R-:W-:Y:S01]  /*6130*/  LOP3.LUT R4, R5, 0xc, R4, 0xf8, !PT ;  /* 0x0000000c05047812 */ /* 0x000fe200078ef804 */
[----:B------:R-:W4:Y:S01]  /*6140*/  LDCU UR60, c[0x0][0x370] ;  /* 0x00006e00ff3c77ac */ /* 0x000f220008000800 */
[----:B------:R-:W-:Y:S01]  /*6150*/  LOP3.LUT R23, R6, 0x400000, R23, 0xf8, !PT ;  /* 0x0040000006177812 */ /* 0x000fe200078ef817 */
[----:B------:R-:W2:Y:S01]  /*6160*/  LDC.64 R62, c[0x0][0x8b0] ;  /* 0x00022c00ff3e7b82 */ /* 0x000ea20000000a00 */
[----:B------:R-:W-:Y:S01]  /*6170*/  IADD3 R76, PT, PT, -R72, 0x2, RZ ;  /* 0x00000002484c7810 */ /* 0x000fe20007ffe1ff */
[----:B-1----:R-:W-:Y:S01]  /*6180*/  ULEA UR49, UR4, UR49, 0x18 ;  /* 0x0000003104317291 */ /* 0x002fe2000f8ec0ff */
[----:B------:R-:W-:Y:S01]  /*6190*/  LOP3.LUT R77, R77, R4, RZ, 0xfc, !PT ;  /* 0x000000044d4d7212 */ /* 0x000fe200078efcff */
[----:B------:R-:W-:Y:S01]  /*61a0*/  IMAD.MOV R72, RZ, RZ, -R72 ;  /* 0x000000ffff487224 */ /* 0x000fe200078e0a48 */
[----:B------:R-:W-:Y:S01]  /*61b0*/  UMOV UR52, 0x1 ;  /* 0x0000000100347882 */ /* 0x000fe20000000000 */
[----:B------:R-:W-:Y:S01]  /*61c0*/  UIADD3 UR4, UPT, UPT, UR49, 0x200, URZ ;  /* 0x0000020031047890 */ /* 0x000fe2000fffe0ff */
[----:B------:R-:W-:Y:S01]  /*61d0*/  IMAD.SHL.U32 R76, R76, 0x10, RZ ;  /* 0x000000104c4c7824 */ /* 0x000fe200078e00ff */
[----:B------:R-:W1:Y:S01]  /*61e0*/  LDC.64 R60, c[0x0][0x8a8] ;  /* 0x00022a00ff3c7b82 */ /* 0x000e620000000a00 */
[----:B------:R-:W1:Y:S02]  /*61f0*/  LDCU UR43, c[0x0][0xb0c] ;  /* 0x00016180ff2b77ac */ /* 0x000e640008000800 */
[----:B------:R-:W4:Y:S01]  /*6200*/  LDS R0, [UR49+0x1f0] ;  /* 0x0001f031ff007984 */ /* 0x000f220008000800 */
[----:B------:R-:W-:Y:S01]  /*6210*/  LEA R77, R77, UR4, 0x2 ;  /* 0x000000044d4d7c11 */ /* 0x000fe2000f8e10ff */
[----:B------:R-:W1:Y:S01]  /*6220*/  LDCU UR39, c[0x0][0xb30] ;  /* 0x00016600ff2777ac */ /* 0x000e620008000800 */
[----:B------:R-:W1:Y:S01]  /*6230*/  LDCU.64 UR54, c[0x0][0x888] ;  /* 0x00011100ff3677ac */ /* 0x000e620008000a00 */
[----:B------:R-:W1:Y:S01]  /*6240*/  LDCU.64 UR40, c[0x0][0xb28] ;  /* 0x00016500ff2877ac */ /* 0x000e620008000a00 */
[----:B------:R-:W1:Y:S01]  /*6250*/  LDCU.128 UR56, c[0x0][0xb10] ;  /* 0x00016200ff3877ac */ /* 0x000e620008000c00 */
[----:B------:R-:W1:Y:S01]  /*6260*/  LDCU UR53, c[0x0][0x374] ;  /* 0x00006e80ff3577ac */ /* 0x000e620008000800 */
[----:B------:R-:W-:Y:S01]  /*6270*/  UMOV UR48, URZ ;  /* 0x000000ff00307c82 */ /* 0x000fe20008000000 */
[----:B------:R-:W-:Y:S01]  /*6280*/  UMOV UR51, URZ ;  /* 0x000000ff00337c82 */ /* 0x000fe20008000000 */
[----:B------:R-:W-:Y:S01]  /*6290*/  UMOV UR50, URZ ;  /* 0x000000ff00327c82 */ /* 0x000fe20008000000 */
[----:B----4-:R-:W-:-:S02]  /*62a0*/  IMAD.IADD R23, R0, 0x1, R23 ;  /* 0x0000000100177824 */ /* 0x010fc400078e0217 */
[----:B--23--:R-:W-:-:S07]  /*62b0*/  IMAD.U32 R0, RZ, RZ, UR4 ;  /* 0x00000004ff007e24 */ /* 0x00cfce000f8e00ff */
.L_x_141:
[C---:B------:R-:W-:Y:S02]  /*62c0*/  LEA R3, R71.reuse, UR49, 0x3 ;  /* 0x0000003147037c11 */ /* 0x040fe4000f8e18ff */
[----:B------:R-:W-:Y:S02]  /*62d0*/  SHF.L.U32 R0, R74, 0x1f, RZ ;  /* 0x0000001f4a007819 */ /* 0x000fe400000006ff */
[----:B------:R-:W-:Y:S02]  /*62e0*/  LEA R5, R71, UR49, 0x4 ;  /* 0x0000003147057c11 */ /* 0x000fe4000f8e20ff */
[----:B--2---:R-:W2:Y:S02]  /*62f0*/  SYNCS.PHASECHK.TRANS64.TRYWAIT P0, [R3+URZ+0x140], R0 ;  /* 0x00014000030075a7 */ /* 0x004ea400080011ff */
[----:B--23--:R-:W-:Y:S05]  /*6300*/  @!P0 BRA `(.L_x_111) ;  /* 0x0000002c00fc8947 */ /* 0x00cfea0003800000 */
.L_x_210:
[----:B------:R-:W3:Y:S01]  /*6310*/  LDS.128 R4, [R5+0x1d0] ;  /* 0x0001d00005047984 */ /* 0x000ee20000000c00 */
[----:B------:R-:W-:Y:S01]  /*6320*/  UISETP.GE.AND UP0, UPT, UR42, 0x1, UPT ;  /* 0x000000012a00788c */ /* 0x000fe2000bf06270 */
[----:B------:R-:W-:Y:S01]  /*6330*/  @!PT LDS RZ, [RZ] ;  /* 0x00000000fffff984 */ /* 0x000fe20000000800 */
[----:B------:R-:W-:Y:S01]  /*6340*/  @!PT LDS RZ, [RZ] ;  /* 0x00000000fffff984 */ /* 0x000fe20000000800 */
[----:B------:R-:W-:Y:S01]  /*6350*/  @!PT LDS RZ, [RZ] ;  /* 0x00000000fffff984 */ /* 0x000fe20000000800 */
[----:B------:R-:W-:Y:S01]  /*6360*/  @!PT LDS RZ, [RZ] ;  /* 0x00000000fffff984 */ /* 0x000fe20000000800 */
[----:B------:R4:W-:Y:S06]  /*6370*/  MEMBAR.ALL.CTA ;  /* 0x0000000000007992 */ /* 0x0009ec0000008000 */
[----:B----4-:R-:W4:Y:S01]  /*6380*/  FENCE.VIEW.ASYNC.S ;  /* 0x00000000000073c6 */ /* 0x010f220000000000 */
[----:B---3--:R-:W-:Y:S11]  /*6390*/  LOP3.LUT P0, RZ, R6, 0x1, RZ, 0xc0, !PT ;  /* 0x0000000106ff7812 */ /* 0x008ff6000780c0ff */
[----:B------:R-:W-:Y:S02]  /*63a0*/  @!UPT UIADD3 URZ, UPT, UPT, URZ, URZ, URZ ;  /* 0x000000fffffff290 */ /* 0x000fe4000fffe0ff */
[----:B----4-:R-:W-:Y:S01]  /*63b0*/  VOTEU.ANY UP1, P0 ;  /* 0x0000000000ff7886 */ /* 0x010fe20000020100 */
[----:B------:R-:W-:Y:S01]  /*63c0*/  PLOP3.LUT P0, PT, PT, PT, UP1, 0x80, 0x8 ;  /* 0x000000000008781c */ /* 0x000fe20003f0f018 */
[----:B------:R-:W-:Y:S11]  /*63d0*/  UP2UR UR62, UPR, URZ, 0x2 ;  /* 0x00000002ff3e7883 */ /* 0x000ff60008000000 */
[----:B------:R-:W-:Y:S01]  /*63e0*/  @!UPT UIADD3 URZ, UPT, UPT, URZ, URZ, URZ ;  /* 0x000000fffffff290 */ /* 0x000fe2000fffe0ff */
[----:B--2---:R-:W-:Y:S02]  /*63f0*/  @P0 SHF.R.U32.HI R0, RZ, 0x10, R5 ;  /* 0x00000010ff000819 */ /* 0x004fe40000011605 */
        /* <DEDUP_REMOVED lines=12> */
[----:B------:R-:W3:Y:S01]  /*64c0*/  LDCU UR12, c[0x0][0xb20] ;  /* 0x00016400ff0c77ac */ /* 0x000ee20008000800 */
[----:B-1----:R-:W-:Y:S02]  /*64d0*/  UIMAD.WIDE.U32 UR4, UR53, UR59, URZ ;  /* 0x0000003b350472a5 */ /* 0x002fe4000f8e00ff */
[----:B------:R-:W-:Y:S02]  /*64e0*/  UIMAD.WIDE.U32 UR6, UR60, UR56, URZ ;  /* 0x000000383c0672a5 */ /* 0x000fe4000f8e00ff */
[----:B------:R-:W-:Y:S02]  /*64f0*/  UISETP.NE.AND UP0, UPT, UR58, 0x1, UPT ;  /* 0x000000013a00788c */ /* 0x000fe4000bf05270 */
[----:B------:R-:W-:Y:S02]  /*6500*/  UIMAD.WIDE.U32 UR8, UR37, UR59, URZ ;  /* 0x0000003b250872a5 */ /* 0x000fe4000f8e00ff */
[----:B------:R-:W-:Y:S02]  /*6510*/  UIMAD.WIDE.U32 UR10, UR38, UR56, URZ ;  /* 0x00000038260a72a5 */ /* 0x000fe4000f8e00ff */
[----:B------:R-:W-:Y:S02]  /*6520*/  UISETP.NE.AND UP1, UPT, UR43, 0x1, UPT ;  /* 0x000000012b00788c */ /* 0x000fe4000bf25270 */
[----:B------:R-:W-:Y:S01]  /*6530*/  UISETP.NE.AND UP2, UPT, UR42, 0x1, UPT ;  /* 0x000000012a00788c */ /* 0x000fe2000bf45270 */
[----:B------:R-:W-:Y:S02]  /*6540*/  UMOV UR4, UR5 ;  /* 0x0000000500047c82 */ /* 0x000fe40008000000 */
[----:B---3--:R-:W-:Y:S03]  /*6550*/  USHF.R.U32.HI UR5, URZ, UR12, UR4 ;  /* 0x0000000cff057299 */ /* 0x008fe60008011604 */
[----:B------:R-:W-:Y:S02]  /*6560*/  UMOV UR4, UR7 ;  /* 0x0000000700047c82 */ /* 0x000fe40008000000 */
[----:B------:R-:W-:Y:S02]  /*6570*/  USHF.R.U32.HI UR7, URZ, UR57, UR4 ;  /* 0x00000039ff077299 */ /* 0x000fe40008011604 */
[----:B------:R-:W-:Y:S02]  /*6580*/  USEL UR4, UR53, UR5, !UP0 ;  /* 0x0000000535047287 */ /* 0x000fe4000c000000 */
[----:B------:R-:W-:Y:S01]  /*6590*/  USEL UR7, UR60, UR7, !UP1 ;  /* 0x000000073c077287 */ /* 0x000fe2000c800000 */
[----:B------:R-:W-:Y:S01]  /*65a0*/  UMOV UR5, UR9 ;  /* 0x0000000900057c82 */ /* 0x000fe20008000000 */
[----:B------:R-:W-:Y:S02]  /*65b0*/  UIMAD.WIDE.U32 UR8, UR4, UR40, URZ ;  /* 0x00000028040872a5 */ /* 0x000fe4000f8e00ff */
[----:B------:R-:W-:Y:S03]  /*65c0*/  USHF.R.U32.HI UR6, URZ, UR12, UR5 ;  /* 0x0000000cff067299 */ /* 0x000fe60008011605 */
[----:B------:R-:W-:Y:S01]  /*65d0*/  UMOV UR5, UR11 ;  /* 0x0000000b00057c82 */ /* 0x000fe20008000000 */
[----:B------:R-:W-:Y:S02]  /*65e0*/  UIMAD.WIDE.U32 UR10, UR7, UR40, URZ ;  /* 0x00000028070a72a5 */ /* 0x000fe4000f8e00ff */
[----:B------:R-:W-:Y:S02]  /*65f0*/  USHF.R.U32.HI UR12, URZ, UR57, UR5 ;  /* 0x00000039ff0c7299 */ /* 0x000fe40008011605 */
[----:B------:R-:W-:Y:S01]  /*6600*/  USEL UR6, UR37, UR6, !UP0 ;  /* 0x0000000625067287 */ /* 0x000fe2000c000000 */
[----:B------:R-:W-:Y:S02]  /*6610*/  UMOV UR5, UR9 ;  /* 0x0000000900057c82 */ /* 0x000fe40008000000 */
[----:B------:R-:W-:Y:S01]  /*6620*/  UMOV UR10, UR11 ;  /* 0x0000000b000a7c82 */ /* 0x000fe20008000000 */
[----:B------:R-:W-:Y:S02]  /*6630*/  @UP2 USHF.R.U32.HI UR4, URZ, UR41, UR5 ;  /* 0x00000029ff042299 */ /* 0x000fe40008011605 */
[----:B------:R-:W-:Y:S02]  /*6640*/  @UP2 USHF.R.U32.HI UR7, URZ, UR41, UR10 ;  /* 0x00000029ff072299 */ /* 0x000fe4000801160a */
[----:B------:R-:W-:Y:S02]  /*6650*/  UIMAD UR4, UR42, UR4, URZ ;  /* 0x000000042a0472a4 */ /* 0x000fe4000f8e02ff */
[----:B------:R-:W-:Y:S02]  /*6660*/  UIMAD.WIDE.U32 UR10, UR6, UR40, URZ ;  /* 0x00000028060a72a5 */ /* 0x000fe4000f8e00ff */
[----:B------:R-:W-:Y:S02]  /*6670*/  USEL UR5, UR38, UR12, !UP1 ;  /* 0x0000000c26057287 */ /* 0x000fe4000c800000 */
[----:B------:R-:W-:Y:S02]  /*6680*/  UIMAD UR8, UR42, UR7, URZ ;  /* 0x000000072a0872a4 */ /* 0x000fe4000f8e02ff */
[----:B------:R-:W-:Y:S03]  /*6690*/  UISETP.GE.AND UP0, UPT, UR6, UR4, UPT ;  /* 0x000000040600728c */ /* 0x000fe6000bf06270 */
[----:B------:R-:W-:Y:S01]  /*66a0*/  UMOV UR4, UR11 ;  /* 0x0000000b00047c82 */ /* 0x000fe20008000000 */
[----:B------:R-:W-:Y:S02]  /*66b0*/  UISETP.GE.OR UP0, UPT, UR5, UR8, UP0 ;  /* 0x000000080500728c */ /* 0x000fe40008706670 */
[----:B------:R-:W-:Y:S02]  /*66c0*/  USHF.R.U32.HI UR4, URZ, UR41, UR4 ;  /* 0x00000029ff047299 */ /* 0x000fe40008011604 */
[----:B------:R-:W-:Y:S02]  /*66d0*/  UIMAD.WIDE.U32 UR8, UR5, UR40, URZ ;  /* 0x00000028050872a5 */ /* 0x000fe4000f8e00ff */
[----:B------:R-:W-:Y:S02]  /*66e0*/  USEL UR11, UR6, UR4, !UP2 ;  /* 0x00000004060b7287 */ /* 0x000fe4000d000000 */
[----:B------:R-:W-:Y:S02]  /*66f0*/  UIADD3 UR8, UPT, UPT, -UR5, URZ, URZ ;  /* 0x000000ff05087290 */ /* 0x000fe4000fffe1ff */
[----:B------:R-:W-:Y:S01]  /*6700*/  UIADD3 UR10, UPT, UPT, -UR11, URZ, URZ ;  /* 0x000000ff0b0a7290 */ /* 0x000fe2000fffe1ff */
[----:B------:R-:W-:Y:S01]  /*6710*/  @!UP0 UMOV UR4, UR9 ;  /* 0x0000000900048c82 */ /* 0x000fe20008000000 */
[----:B------:R-:W-:Y:S02]  /*6720*/  UIADD3 UR9, UPT, UPT, -UR6, URZ, URZ ;  /* 0x000000ff06097290 */ /* 0x000fe4000fffe1ff */
[----:B------:R-:W-:Y:S02]  /*6730*/  @!UP0 USHF.R.U32.HI UR4, URZ, UR41, UR4 ;  /* 0x00000029ff048299 */ /* 0x000fe40008011604 */
[----:B------:R-:W-:Y:S02]  /*6740*/  UIMAD UR10, UR42, UR10, UR6 ;  /* 0x0000000a2a0a72a4 */ /* 0x000fe4000f8e0206 */
[----:B------:R-:W-:Y:S04]  /*6750*/  @!UP0 USEL UR4, UR5, UR4, !UP2 ;  /* 0x0000000405048287 */ /* 0x000fe8000d000000 */
[----:B------:R-:W-:Y:S02]  /*6760*/  @!UP0 UIMAD UR10, UR7, UR10, UR4 ;  /* 0x0000000a070a82a4 */ /* 0x000fe4000f8e0204 */
[----:B------:R-:W-:Y:S02]  /*6770*/  @!UP0 UIADD3 UR11, UPT, UPT, UR11, -UR4, URZ ;  /* 0x800000040b0b8290 */ /* 0x000fe4000fffe0ff */
[----:B------:R-:W-:Y:S02]  /*6780*/  UIMAD UR7, UR43, UR8, UR38 ;  /* 0x000000082b0772a4 */ /* 0x000fe4000f8e0226 */
[----:B------:R-:W-:Y:S02]  /*6790*/  @!UP0 UIMAD UR6, UR11, UR42, UR5 ;  /* 0x0000002a0b0682a4 */ /* 0x000fe4000f8e0205 */
[----:B------:R-:W-:Y:S01]  /*67a0*/  UIMAD UR4, UR58, UR9, UR37 ;  /* 0x000000093a0472a4 */ /* 0x000fe2000f8e0225 */
[----:B------:R-:W-:Y:S02]  /*67b0*/  @!UP0 UMOV UR5, UR10 ;  /* 0x0000000a00058c82 */ /* 0x000fe40008000000 */
[----:B------:R-:W-:Y:S02]  /*67c0*/  UIMAD UR38, UR5, UR43, UR7 ;  /* 0x0000002b052672a4 */ /* 0x000fe4000f8e0207 */
[----:B------:R-:W-:Y:S11]  /*67d0*/  UIMAD UR37, UR6, UR58, UR4 ;  /* 0x0000003a062572a4 */ /* 0x000ff6000f8e0204 */
[----:B------:R-:W-:Y:S01]  /*67e0*/  @!UPT UIADD3 URZ, UPT, UPT, URZ, URZ, URZ ;  /* 0x000000fffffff290 */ /* 0x000fe2000fffe0ff */
.L_x_112:
[----:B-1----:R-:W-:Y:S01]  /*67f0*/  UISETP.NE.AND UP0, UPT, UR39, 0x1, UPT ;  /* 0x000000012700788c */ /* 0x002fe2000bf05270 */
[----:B------:R-:W-:Y:S01]  /*6800*/  IADD3 R71, PT, PT, R71, 0x1, RZ ;  /* 0x0000000147477810 */ /* 0x000fe20007ffe0ff */
[----:B------:R-:W-:Y:S02]  /*6810*/  UIADD3 UR11, UPT, UPT, UR49, 0x200, URZ ;  /* 0x00000200310b7890 */ /* 0x000fe4000fffe0ff */
[----:B------:R-:W-:Y:S02]  /*6820*/  USHF.L.U32 UR46, UR20, 0x6, URZ ;  /* 0x00000006142e7899 */ /* 0x000fe400080006ff */
[----:B------:R-:W-:Y:S05]  /*6830*/  USHF.L.U32 UR45, UR26, 0x6, URZ ;  /* 0x000000061a2d7899 */ /* 0x000fea00080006ff */
[----:B------:R-:W1:Y:S01]  /*6840*/  @!UP0 LDCU.128 UR12, c[0x0][0xb10] ;  /* 0x00016200ff0c87ac */ /* 0x000e620008000c00 */
[----:B------:R-:W3:Y:S01]  /*6850*/  @!UP0 LDCU UR5, c[0x0][0xb0c] ;  /* 0x00016180ff0587ac */ /* 0x000ee20008000800 */
[----:B------:R-:W4:Y:S01]  /*6860*/  @!UP0 LDCU UR10, c[0x0][0xb20] ;  /* 0x00016400ff0a87ac */ /* 0x000f220008000800 */
[----:B-1----:R-:W-:Y:S02]  /*6870*/  UIMAD.WIDE.U32 UR8, UR38, UR12, URZ ;  /* 0x0000000c260872a5 */ /* 0x002fe4000f8e00ff */
[----:B------:R-:W-:Y:S02]  /*6880*/  UIMAD.WIDE.U32 UR6, UR37, UR15, URZ ;  /* 0x0000000f250672a5 */ /* 0x000fe4000f8e00ff */
[----:B------:R-:W-:Y:S03]  /*6890*/  @!UP0 UISETP.NE.AND UP1, UPT, UR14, 0x1, UPT ;  /* 0x000000010e00888c */ /* 0x000fe6000bf25270 */
[----:B------:R-:W-:Y:S01]  /*68a0*/  @!UP0 UMOV UR4, UR9 ;  /* 0x0000000900048c82 */ /* 0x000fe20008000000 */
[----:B---3--:R-:W-:Y:S02]  /*68b0*/  @!UP0 UISETP.NE.AND UP2, UPT, UR5, 0x1, UPT ;  /* 0x000000010500888c */ /* 0x008fe4000bf45270 */
[----:B------:R-:W-:Y:S01]  /*68c0*/  @!UP0 USHF.R.U32.HI UR4, URZ, UR13, UR4 ;  /* 0x0000000dff048299 */ /* 0x000fe20008011604 */
[----:B------:R-:W-:Y:S02]  /*68d0*/  @!UP0 UMOV UR6, UR7 ;  /* 0x0000000700068c82 */ /* 0x000fe40008000000 */
[----:B----4-:R-:W-:Y:S02]  /*68e0*/  @!UP0 USHF.R.U32.HI UR6, URZ, UR10, UR6 ;  /* 0x0000000aff068299 */ /* 0x010fe40008011606 */
[----:B------:R-:W-:Y:S02]  /*68f0*/  @!UP0 USEL UR7, UR38, UR4, !UP2 ;  /* 0x0000000426078287 */ /* 0x000fe4000d000000 */
[----:B------:R-:W-:Y:S04]  /*6900*/  @!UP0 USEL UR6, UR37, UR6, !UP1 ;  /* 0x0000000625068287 */ /* 0x000fe8000c800000 */
[----:B------:R-:W-:Y:S02]  /*6910*/  @!UP0 UIADD3 UR4, UPT, UPT, -UR7, UR6, URZ ;  /* 0x0000000607048290 */ /* 0x000fe4000fffe1ff */
[----:B------:R-:W-:Y:S02]  /*6920*/  @!UP0 UIADD3 UR6, UPT, UPT, UR7, -UR6, URZ ;  /* 0x8000000607068290 */ /* 0x000fe4000fffe0ff */
[----:B------:R-:W-:Y:S02]  /*6930*/  @!UP0 UIMAD UR38, UR4, UR5, UR38 ;  /* 0x00000005042682a4 */ /* 0x000fe4000f8e0226 */
[----:B------:R-:W-:Y:S02]  /*6940*/  @!UP0 UIMAD UR37, UR6, UR14, UR37 ;  /* 0x0000000e062582a4 */ /* 0x000fe4000f8e0225 */
[----:B------:R-:W-:Y:S09]  /*6950*/  ULOP3.LUT UP0, URZ, UR11, 0x1b0, URZ, 0xc0, !UPT ;  /* 0x000001b00bff7892 */ /* 0x000ff2000f80c0ff */
[----:B------:R-:W-:Y:S05]  /*6960*/  BRA.U !UP0, `(.L_x_113) ;  /* 0x00000001087c7547 */ /* 0x000fea000b800000 */
[----:B------:R-:W1:Y:S01]  /*6970*/  LDCU.64 UR8, c[0x4][0x80] ;  /* 0x01001000ff0877ac */ /* 0x000e620008000a00 */
[----:B------:R-:W-:Y:S01]  /*6980*/  MOV R2, 0x0 ;  /* 0x0000000000027802 */ /* 0x000fe20000000f00 */
[----:B------:R-:W-:Y:S02]  /*6990*/  HFMA2 R12, -RZ, RZ, 0, 5.9604644775390625e-08 ;  /* 0x00000001ff0c7431 */ /* 0x000fe400000001ff */
[----:B------:R-:W-:Y:S01]  /*69a0*/  IMAD.MOV.U32 R8, RZ, RZ, 0x70 ;  /* 0x00000070ff087424 */ /* 0x000fe200078e00ff */
[----:B------:R3:W4:Y:S01]  /*69b0*/  LDC.64 R14, c[0x4][R2] ;  /* 0x01000000020e7b82 */ /* 0x0007220000000a00 */
[----:B------:R-:W2:Y:S01]  /*69c0*/  LDCU.64 UR6, c[0x4][0x88] ;  /* 0x01001100ff0677ac */ /* 0x000ea20008000a00 */
[----:B------:R-:W-:Y:S01]  /*69d0*/  IMAD.MOV.U32 R13, RZ, RZ, RZ ;  /* 0x000000ffff0d7224 */ /* 0x000fe200078e00ff */
[----:B------:R-:W2:Y:S01]  /*69e0*/  LDCU.64 UR4, c[0x4][0x8] ;  /* 0x01000100ff0477ac */ /* 0x000ea20008000a00 */
[----:B-1----:R-:W-:Y:S01]  /*69f0*/  MOV R5, UR9 ;  /* 0x0000000900057c02 */ /* 0x002fe20008000f00 */
[----:B------:R-:W-:Y:S01]  /*6a00*/  IMAD.U32 R4, RZ, RZ, UR8 ;  /* 0x00000008ff047e24 */ /* 0x000fe2000f8e00ff */
[----:B--2---:R-:W-:Y:S01]  /*6a10*/  MOV R7, UR7 ;  /* 0x0000000700077c02 */ /* 0x004fe20008000f00 */
[----:B------:R-:W-:Y:S01]  /*6a20*/  IMAD.U32 R6, RZ, RZ, UR6 ;  /* 0x00000006ff067e24 */ /* 0x000fe2000f8e00ff */
[----:B------:R-:W-:Y:S01]  /*6a30*/  MOV R11, UR5 ;  /* 0x00000005000b7c02 */ /* 0x000fe20008000f00 */
[----:B------:R-:W-:Y:S02]  /*6a40*/  IMAD.U32 R10, RZ, RZ, UR4 ;  /* 0x00000004ff0a7e24 */ /* 0x000fe4000f8e00ff */
[----:B------:R-:W-:Y:S07]  /*6a50*/  LEPC R20, `(.L_x_114) ;  /* 0x000000001014794e */ /* 0x000fee0000000000 */
[----:B---345:R-:W-:Y:S05]  /*6a60*/  CALL.ABS.NOINC R14 ;  /* 0x000000000e007343 */ /* 0x038fea0003c00000 */
.L_x_114:
[----:B------:R-:W1:Y:S01]  /*6a70*/  LDCU.64 UR8, c[0x4][0x80] ;  /* 0x01001000ff0877ac */ /* 0x000e620008000a00 */
[----:B------:R-:W2:Y:S01]  /*6a80*/  LDC.64 R2, c[0x4][R2] ;  /* 0x0100000002027b82 */ /* 0x000ea20000000a00 */
[----:B------:R-:W-:Y:S02]  /*6a90*/  HFMA2 R12, -RZ, RZ, 0, 5.9604644775390625e-08 ;  /* 0x00000001ff0c7431 */ /* 0x000fe400000001ff */
[----:B------:R-:W-:Y:S02]  /*6aa0*/  IMAD.MOV.U32 R8, RZ, RZ, 0x70 ;  /* 0x00000070ff087424 */ /* 0x000fe400078e00ff */
[----:B------:R-:W-:Y:S01]  /*6ab0*/  IMAD.MOV.U32 R13, RZ, RZ, RZ ;  /* 0x000000ffff0d7224 */ /* 0x000fe200078e00ff */
[----:B------:R-:W3:Y:S01]  /*6ac0*/  LDCU.64 UR6, c[0x4][0x88] ;  /* 0x01001100ff0677ac */ /* 0x000ee20008000a00 */
[----:B------:R-:W4:Y:S01]  /*6ad0*/  LDCU.64 UR4, c[0x4][0x8] ;  /* 0x01000100ff0477ac */ /* 0x000f220008000a00 */
[----:B-1----:R-:W-:Y:S02]  /*6ae0*/  MOV R4, UR8 ;  /* 0x0000000800047c02 */ /* 0x002fe40008000f00 */
[----:B------:R-:W-:Y:S02]  /*6af0*/  MOV R5, UR9 ;  /* 0x0000000900057c02 */ /* 0x000fe40008000f00 */
[----:B---3--:R-:W-:Y:S01]  /*6b00*/  MOV R7, UR7 ;  /* 0x0000000700077c02 */ /* 0x008fe20008000f00 */
[----:B------:R-:W-:Y:S01]  /*6b10*/  IMAD.U32 R6, RZ, RZ, UR6 ;  /* 0x00000006ff067e24 */ /* 0x000fe2000f8e00ff */
[----:B----4-:R-:W-:Y:S01]  /*6b20*/  MOV R11, UR5 ;  /* 0x00000005000b7c02 */ /* 0x010fe20008000f00 */
[----:B------:R-:W-:Y:S02]  /*6b30*/  IMAD.U32 R10, RZ, RZ, UR4 ;  /* 0x00000004ff0a7e24 */ /* 0x000fe4000f8e00ff */
[----:B------:R-:W-:Y:S07]  /*6b40*/  LEPC R20, `(.L_x_113) ;  /* 0x000000001014794e */ /* 0x000fee0000000000 */
[----:B--2---:R-:W-:Y:S05]  /*6b50*/  CALL.ABS.NOINC R2 ;  /* 0x0000000002007343 */ /* 0x004fea0003c00000 */
.L_x_113:
[----:B------:R-:W-:Y:S02]  /*6b60*/  ISETP.NE.U32.AND P0, PT, RZ, UR54, PT ;  /* 0x00000036ff007c0c */ /* 0x000fe4000bf05070 */
[C---:B------:R-:W-:Y:S02]  /*6b70*/  ISETP.NE.U32.AND P1, PT, R66.reuse, RZ, PT ;  /* 0x000000ff4200720c */ /* 0x040fe40003f25070 */
[----:B------:R-:W-:Y:S02]  /*6b80*/  ISETP.NE.U32.AND P4, PT, R66, RZ, PT ;  /* 0x000000ff4200720c */ /* 0x000fe40003f85070 */
[----:B------:R-:W-:Y:S02]  /*6b90*/  ISETP.NE.AND.EX P0, PT, RZ, UR55, PT, P0 ;  /* 0x00000037ff007c0c */ /* 0x000fe4000bf05300 */
[C---:B------:R-:W-:Y:S02]  /*6ba0*/  ISETP.NE.AND.EX P1, PT, R67.reuse, RZ, PT, P1 ;  /* 0x000000ff4300720c */ /* 0x040fe40003f25310 */
[----:B------:R-:W-:Y:S02]  /*6bb0*/  ISETP.NE.AND.EX P4, PT, R67, RZ, P0, P4 ;  /* 0x000000ff4300720c */ /* 0x000fe40000785340 */
[----:B------:R-:W-:Y:S02]  /*6bc0*/  ISETP.NE.U32.AND P5, PT, R62, RZ, PT ;  /* 0x000000ff3e00720c */ /* 0x000fe40003fa5070 */
[----:B------:R-:W-:Y:S02]  /*6bd0*/  ISETP.NE.U32.AND P3, PT, RZ, UR54, PT ;  /* 0x00000036ff007c0c */ /* 0x000fe4000bf65070 */
[----:B------:R-:W-:Y:S02]  /*6be0*/  PLOP3.LUT P2, PT, PT, PT, PT, 0x8, 0x80 ;  /* 0x000000000080781c */ /* 0x000fe40003f4e170 */
[----:B------:R-:W-:Y:S02]  /*6bf0*/  ISETP.NE.AND.EX P5, PT, R63, RZ, PT, P5 ;  /* 0x000000ff3f00720c */ /* 0x000fe40003fa5350 */
[----:B------:R-:W-:Y:S03]  /*6c00*/  ISETP.NE.AND.EX P3, PT, RZ, UR55, PT, P3 ;  /* 0x00000037ff007c0c */ /* 0x000fe6000bf65330 */
[----:B------:R-:W-:Y:S01]  /*6c10*/  @!P4 PLOP3.LUT P2, PT, P1, PT, PT, 0x80, 0x8 ;  /* 0x000000000008c81c */ /* 0x000fe20000f4f070 */
[----:B------:R-:W-:Y:S01]  /*6c20*/  @!UPT UIADD3 URZ, UPT, UPT, URZ, URZ, URZ ;  /* 0x000000fffffff290 */ /* 0x000fe2000fffe0ff */
[----:B------:R-:W-:Y:S11]  /*6c30*/  @!P1 BRA `(.L_x_115) ;  /* 0x0000000000309947 */ /* 0x000ff60003800000 */
[----:B------:R-:W-:Y:S01]  /*6c40*/  ISETP.NE.U32.AND P0, PT, R64, RZ, PT ;  /* 0x000000ff4000720c */ /* 0x000fe20003f05070 */
[----:B------:R-:W1:Y:S01]  /*6c50*/  LDCU.64 UR4, c[0x0][0x358] ;  /* 0x00006b00ff0477ac */ /* 0x000e620008000a00 */
[----:B------:R-:W-:Y:S02]  /*6c60*/  IMAD.MOV.U32 R27, RZ, RZ, 0x1 ;  /* 0x00000001ff1b7424 */ /* 0x000fe400078e00ff */
[----:B------:R-:W-:Y:S11]  /*6c70*/  ISETP.NE.AND.EX P0, PT, R65, RZ, PT, P0 ;  /* 0x000000ff4100720c */ /* 0x000ff60003f05300 */
[----:B------:R-:W-:Y:S02]  /*6c80*/  @!UPT UIADD3 URZ, UPT, UPT, URZ, URZ, URZ ;  /* 0x000000fffffff290 */ /* 0x000fe4000fffe0ff */
[----:B------:R-:W3:Y:S01]  /*6c90*/  @P0 LDC.64 R2, c[0x0][0x888] ;  /* 0x00022200ff020b82 */ /* 0x000ee20000000a00 */
[----:B--2---:R-:W-:Y:S04]  /*6ca0*/  @P0 IMAD R0, R66, UR36, RZ ;  /* 0x0000002442000c24 */ /* 0x004fe8000f8e02ff */
[----:B---3--:R-:W-:Y:S04]  /*6cb0*/  @P0 IMAD.WIDE R2, R0, 0x4, R2 ;  /* 0x0000000400020825 */ /* 0x008fe800078e0202 */
[----:B------:R-:W-:Y:S01]  /*6cc0*/  HFMA2 R0, -RZ, RZ, 0, 5.9604644775390625e-08 ;  /* 0x00000001ff007431 */ /* 0x000fe200000001ff */
[----:B-1---5:R1:W5:Y:S04]  /*6cd0*/  @P0 LDG.E R26, desc[UR4][R2.64] ;  /* 0x00000004021a0981 */ /* 0x022368000c1e1900 */
[----:B------:R-:W-:Y:S01]  /*6ce0*/  @!P0 PRMT R27, R0, 0x7610, R27 ;  /* 0x00007610001b8816 */ /* 0x000fe2000000001b */
[----:B-1----:R-:W3:Y:S06]  /*6cf0*/  @!P0 LDC R26, c[0x0][0x880] ;  /* 0x00022000ff1a8b82 */ /* 0x002eec0000000800 */
.L_x_115:
[----:B------:R-:W-:Y:S05]  /*6d00*/  @!P5 BRA `(.L_x_116) ;  /* 0x000000000024d947 */ /* 0x000fea0003800000 */
[----:B------:R-:W-:Y:S01]  /*6d10*/  ISETP.NE.U32.AND P0, PT, R60, RZ, PT ;  /* 0x000000ff3c00720c */ /* 0x000fe20003f05070 */
[----:B------:R-:W1:Y:S03]  /*6d20*/  LDCU.64 UR4, c[0x0][0x358] ;  /* 0x00006b00ff0477ac */ /* 0x000e660008000a00 */
[----:B------:R-:W-:Y:S11]  /*6d30*/  ISETP.NE.AND.EX P0, PT, R61, RZ, PT, P0 ;  /* 0x000000ff3d00720c */ /* 0x000ff60003f05300 */
[----:B------:R-:W-:Y:S02]  /*6d40*/  @!UPT UIADD3 URZ, UPT, UPT, URZ, URZ, URZ ;  /* 0x000000fffffff290 */ /* 0x000fe4000fffe0ff */
[----:B------:R-:W4:Y:S01]  /*6d50*/  @P0 LDC.64 R2, c[0x0][0x8a8] ;  /* 0x00022a00ff020b82 */ /* 0x000f220000000a00 */
[----:B--2---:R-:W-:Y:S04]  /*6d60*/  @P0 IMAD R0, R62, UR36, RZ ;  /* 0x000000243e000c24 */ /* 0x004fe8000f8e02ff */
[----:B----4-:R-:W-:Y:S05]  /*6d70*/  @P0 IMAD.WIDE R2, R0, 0x4, R2 ;  /* 0x0000000400020825 */ /* 0x010fea00078e0202 */
[----:B-1---5:R1:W5:Y:S02]  /*6d80*/  @P0 LDG.E R24, desc[UR4][R2.64] ;  /* 0x0000000402180981 */ /* 0x022364000c1e1900 */
[----:B-1----:R-:W4:Y:S02]  /*6d90*/  @!P0 LDC R24, c[0x0][0x8a0] ;  /* 0x00022800ff188b82 */ /* 0x002f240000000800 */
.L_x_116:
[----:B---3-5:R-:W-:Y:S01]  /*6da0*/  FSETP.NEU.AND P0, PT, R26, RZ, PT ;  /* 0x000000ff1a00720b */ /* 0x028fe20003f0d000 */
[----:B------:R-:W-:Y:S01]  /*6db0*/  ULOP3.LUT UR4, UR52, 0x1, URZ, 0x3c, !UPT ;  /* 0x0000000134047892 */ /* 0x000fe2000f8e3cff */
[----:B------:R-:W-:Y:S01]  /*6dc0*/  SEL R5, RZ, 0xffffffff, P3 ;  /* 0xffffffffff057807 */ /* 0x000fe20001800000 */
[----:B------:R-:W-:Y:S01]  /*6dd0*/  IMAD.U32 R88, RZ, RZ, UR48 ;  /* 0x00000030ff587e24 */ /* 0x000fe2000f8e00ff */
[----:B------:R-:W-:Y:S01]  /*6de0*/  @!P4 LOP3.LUT P3, RZ, R27, 0xff, RZ, 0xc0, !PT ;  /* 0x000000ff1bffc812 */ /* 0x000fe2000786c0ff */
[----:B------:R-:W-:Y:S01]  /*6df0*/  IMAD.SHL.U32 R82, R73, 0x10, RZ ;  /* 0x0000001049527824 */ /* 0x000fe200078e00ff */
[----:B------:R-:W-:Y:S01]  /*6e00*/  @!P4 SEL R2, RZ, 0xffffffff, P0 ;  /* 0xffffffffff02c807 */ /* 0x000fe20000000000 */
[----:B------:R-:W-:Y:S01]  /*6e10*/  IMAD.U32 R89, RZ, RZ, UR4 ;  /* 0x00000004ff597e24 */ /* 0x000fe2000f8e00ff */
[----:B------:R-:W-:Y:S01]  /*6e20*/  LEA R80, R22, UR49, 0x3 ;  /* 0x0000003116507c11 */ /* 0x000fe2000f8e18ff */
[----:B------:R-:W-:Y:S01]  /*6e30*/  IMAD.SHL.U32 R88, R88, 0x2000, RZ ;  /* 0x0000200058587824 */ /* 0x000fe200078e00ff */
[----:B------:R-:W-:Y:S01]  /*6e40*/  @P2 SEL R2, R5, R2, !P3 ;  /* 0x0000000205022207 */ /* 0x000fe20005800000 */
[----:B------:R-:W-:Y:S01]  /*6e50*/  IMAD.SHL.U32 R81, R72, 0x10, RZ ;  /* 0x0000001048517824 */ /* 0x000fe200078e00ff */
[----:B------:R-:W-:Y:S01]  /*6e60*/  SHF.L.U32 R3, R75, 0x1f, RZ ;  /* 0x0000001f4b037819 */ /* 0x000fe200000006ff */
[----:B------:R-:W-:Y:S01]  /*6e70*/  IMAD.IADD R86, R77, 0x1, R88 ;  /* 0x000000014d567824 */ /* 0x000fe200078e0258 */
[----:B------:R-:W-:Y:S01]  /*6e80*/  @!P4 LOP3.LUT R2, R2, 0x1, RZ, 0xc0, !PT ;  /* 0x000000010202c812 */ /* 0x000fe200078ec0ff */
[----:B------:R-:W-:Y:S01]  /*6e90*/  BSSY B1, `(.L_x_117) ;  /* 0x0000038000017945 */ /* 0x000fe20003800000 */
[----:B------:R-:W-:Y:S01]  /*6ea0*/  IMAD.MOV.U32 R87, RZ, RZ, 0x1 ;  /* 0x00000001ff577424 */ /* 0x000fe200078e00ff */
[----:B------:R-:W-:Y:S02]  /*6eb0*/  CS2R R58, SRZ ;  /* 0x00000000003a7805 */ /* 0x000fe4000001ff00 */
[----:B------:R-:W-:Y:S01]  /*6ec0*/  ISETP.NE.U32.OR P5, PT, R2, 0x1, P4 ;  /* 0x000000010200780c */ /* 0x000fe200027a5470 */
[----:B------:R-:W-:Y:S01]  /*6ed0*/  IMAD.U32 R2, RZ, RZ, UR48 ;  /* 0x00000030ff027e24 */ /* 0x000fe2000f8e00ff */
[----:B------:R-:W-:Y:S01]  /*6ee0*/  LOP3.LUT P4, R70, R27, 0xff, RZ, 0xc0, !PT ;  /* 0x000000ff1b467812 */ /* 0x000fe2000788c0ff */
[----:B------:R-:W-:Y:S01]  /*6ef0*/  IMAD.IADD R85, R86, 0x1, R82 ;  /* 0x0000000156557824 */ /* 0x000fe200078e0252 */
[----:B------:R-:W-:Y:S01]  /*6f00*/  P2R R79, PR, RZ, 0x20 ;  /* 0x00000020ff4f7803 */ /* 0x000fe20000000000 */
[----:B------:R-:W-:Y:S01]  /*6f10*/  IMAD R25, R22, 0x20, R23 ;  /* 0x0000002016197824 */ /* 0x000fe200078e0217 */
[----:B--2---:R-:W-:Y:S01]  /*6f20*/  LEA R0, R2, UR49, 0x3 ;  /* 0x0000003102007c11 */ /* 0x004fe2000f8e18ff */
[----:B------:R-:W-:Y:S01]  /*6f30*/  IMAD.U32 R90, RZ, RZ, UR48 ;  /* 0x00000030ff5a7e24 */ /* 0x000fe2000f8e00ff */
[----:B------:R-:W-:Y:S02]  /*6f40*/  SEL R2, RZ, 0xffffffff, P0 ;  /* 0xffffffffff027807 */ /* 0x000fe40000000000 */
[----:B------:R-:W-:Y:S02]  /*6f50*/  CS2R R56, SRZ ;  /* 0x0000000000387805 */ /* 0x000fe4000001ff00 */
[----:B------:R-:W-:Y:S02]  /*6f60*/  CS2R R54, SRZ ;  /* 0x0000000000367805 */ /* 0x000fe4000001ff00 */
[----:B------:R-:W-:Y:S02]  /*6f70*/  CS2R R52, SRZ ;  /* 0x0000000000347805 */ /* 0x000fe4000001ff00 */
[----:B------:R-:W-:Y:S02]  /*6f80*/  @P1 SEL R2, R5, R2, !P4 ;  /* 0x0000000205021207 */ /* 0x000fe40006000000 */
[----:B------:R-:W-:Y:S02]  /*6f90*/  CS2R R50, SRZ ;  /* 0x0000000000327805 */ /* 0x000fe4000001ff00 */
[----:B------:R-:W-:Y:S02]  /*6fa0*/  @P5 SHF.L.U32 R7, R89, 0x1f, RZ ;  /* 0x0000001f59075819 */ /* 0x000fe400000006ff */
[----:B------:R-:W-:Y:S02]  /*6fb0*/  CS2R R48, SRZ ;  /* 0x0000000000307805 */ /* 0x000fe4000001ff00 */
[----:B------:R-:W-:Y:S02]  /*6fc0*/  LOP3.LUT R2, R2, 0x1, RZ, 0xc0, !PT ;  /* 0x0000000102027812 */ /* 0x000fe400078ec0ff */
[----:B------:R-:W-:Y:S01]  /*6fd0*/  CS2R R46, SRZ ;  /* 0x00000000002e7805 */ /* 0x000fe2000001ff00 */
[----:B------:R-:W1:Y:S01]  /*6fe0*/  @P5 SYNCS.PHASECHK.TRANS64.TRYWAIT P3, [R0+URZ+0x100], R7 ;  /* 0x00010007000055a7 */ /* 0x000e6200080611ff */
[----:B------:R-:W-:Y:S02]  /*6ff0*/  CS2R R44, SRZ ;  /* 0x00000000002c7805 */ /* 0x000fe4000001ff00 */
[----:B------:R-:W-:Y:S01]  /*7000*/  ISETP.NE.U32.AND P0, PT, R2, 0x1, PT ;  /* 0x000000010200780c */ /* 0x000fe20003f05070 */
[----:B------:R-:W-:Y:S02]  /*7010*/  IMAD.IADD R84, R86, 0x1, R81 ;  /* 0x0000000156547824 */ /* 0x000fe400078e0251 */
[----:B------:R-:W-:Y:S01]  /*7020*/  IMAD.IADD R83, R76, 0x1, R85 ;  /* 0x000000014c537824 */ /* 0x000fe200078e0255 */
[----:B------:R-:W-:Y:S01]  /*7030*/  P2R R91, PR, RZ, 0x1 ;  /* 0x00000001ff5b7803 */ /* 0x000fe20000000000 */
[----:B------:R2:W3:Y:S01]  /*7040*/  SYNCS.PHASECHK.TRANS64.TRYWAIT P2, [R80+URZ+0x160], R3 ;  /* 0x00016003500075a7 */ /* 0x0004e200080411ff */
[----:B-1----:R-:W-:Y:S01]  /*7050*/  @P5 SEL R87, RZ, 0x1, !P3 ;  /* 0x00000001ff575807 */ /* 0x002fe20005800000 */
[----:B--2---:R-:W-:Y:S06]  /*7060*/  @!P5 BRA `(.L_x_118) ;  /* 0x000000000068d947 */ /* 0x004fec0003800000 */
[----:B------:R-:W-:Y:S01]  /*7070*/  ISETP.NE.AND P0, PT, R87, RZ, PT ;  /* 0x000000ff5700720c */ /* 0x000fe20003f05270 */
[----:B------:R-:W-:Y:S01]  /*7080*/  BSSY B0, `(.L_x_119) ;  /* 0x000000d000007945 */ /* 0x000fe20003800000 */
[----:B------:R-:W-:Y:S02]  /*7090*/  CS2R R46, SRZ ;  /* 0x00000000002e7805 */ /* 0x000fe4000001ff00 */
[----:B------:R-:W-:Y:S02]  /*70a0*/  CS2R R44, SRZ ;  /* 0x00000000002c7805 */ /* 0x000fe4000001ff00 */
[----:B------:R-:W-:Y:S02]  /*70b0*/  CS2R R50, SRZ ;  /* 0x0000000000327805 */ /* 0x000fe4000001ff00 */
[----:B------:R-:W-:Y:S02]  /*70c0*/  CS2R R48, SRZ ;  /* 0x0000000000307805 */ /* 0x000fe4000001ff00 */
[----:B------:R-:W-:Y:S02]  /*70d0*/  CS2R R54, SRZ ;  /* 0x0000000000367805 */ /* 0x000fe4000001ff00 */
[----:B------:R-:W-:Y:S02]  /*70e0*/  CS2R R52, SRZ ;  /* 0x0000000000347805 */ /* 0x000fe4000001ff00 */
[----:B------:R-:W-:Y:S02]  /*70f0*/  CS2R R58, SRZ ;  /* 0x00000000003a7805 */ /* 0x000fe4000001ff00 */
[----:B------:R-:W-:Y:S01]  /*7100*/  CS2R R56, SRZ ;  /* 0x0000000000387805 */ /* 0x000fe2000001ff00 */
[----:B------:R-:W-:Y:S06]  /*7110*/  @P0 BRA `(.L_x_120) ;  /* 0x00000000000c0947 */ /* 0x000fec0003800000 */
[----:B------:R-:W-:Y:S04]  /*7120*/  SHF.L.U32 R5, R89, 0x1f, RZ ;  /* 0x0000001f59057819 */ /* 0x000fe800000006ff */
[----:B------:R-:W1:Y:S02]  /*7130*/  SYNCS.PHASECHK.TRANS64.TRYWAIT P0, [R0+URZ+0x100], R5 ;  /* 0x00010005000075a7 */ /* 0x000e6400080011ff */
[----:B-1----:R-:W-:Y:S05]  /*7140*/  @!P0 BRA `(.L_x_121) ;  /* 0x0000002000808947 */ /* 0x002fea0003800000 */
.L_x_120:
[----:B------:R-:W-:Y:S05]  /*7150*/  BSYNC B0 ;  /* 0x0000000000007941 */ /* 0x000fea0003800000 */
.L_x_119:
[----:B------:R-:W-:Y:S01]  /*7160*/  ISETP.NE.AND P0, PT, R91, RZ, PT ;  /* 0x000000ff5b00720c */ /* 0x000fe20003f05270 */
[----:B------:R-:W-:Y:S04]  /*7170*/  UIADD3 UR4, UPT, UPT, UR48, 0x1, URZ ;  /* 0x0000000130047890 */ /* 0x000fe8000fffe0ff */
[----:B------:R-:W-:Y:S04]  /*7180*/  UISETP.NE.AND UP0, UPT, UR4, 0x3, UPT ;  /* 0x000000030400788c */ /* 0x000fe8000bf05270 */
[----:B------:R-:W-:Y:S02]  /*7190*/  USEL UR5, URZ, 0x1, UP0 ;  /* 0x00000001ff057887 */ /* 0x000fe40008000000 */
[----:B------:R-:W-:Y:S02]  /*71a0*/  USEL UR4, UR4, URZ, UP0 ;  /* 0x000000ff04047287 */ /* 0x000fe40008000000 */
[----:B------:R2:W1:Y:S02]  /*71b0*/  @P0 LDS.128 R44, [R86] ;  /* 0x00000000562c0984 */ /* 0x0004640000000c00 */
[----:B------:R-:W-:Y:S02]  /*71c0*/  LOP3.LUT R89, R89, UR5, RZ, 0x3c, !PT ;  /* 0x0000000559597c12 */ /* 0x000fe4000f8e3cff */
[----:B------:R2:W1:Y:S01]  /*71d0*/  @P0 LDS.128 R48, [R85+0x10] ;  /* 0x0000100055300984 */ /* 0x0004620000000c00 */
[----:B------:R-:W-:Y:S03]  /*71e0*/  IMAD.U32 R90, RZ, RZ, UR4 ;  /* 0x00000004ff5a7e24 */ /* 0x000fe6000f8e00ff */
[----:B------:R2:W1:Y:S04]  /*71f0*/  @P0 LDS.128 R52, [R84+0x20] ;  /* 0x0000200054340984 */ /* 0x0004680000000c00 */
[----:B------:R2:W1:Y:S02]  /*7200*/  @P0 LDS.128 R56, [R83+0x10] ;  /* 0x0000100053380984 */ /* 0x0004640000000c00 */
.L_x_118:
[----:B------:R-:W-:Y:S05]  /*7210*/  BSYNC B1 ;  /* 0x0000000000017941 */ /* 0x000fea0003800000 */
.L_x_117:
[----:B-1----:R-:W-:Y:S04]  /*7220*/  SHF.R.U32.HI R5, RZ, 0x15, R25 ;  /* 0x00000015ff057819 */ /* 0x002fe80000011619 */
[----:B------:R-:W-:Y:S01]  /*7230*/  LOP3.LUT P0, RZ, R5, 0x3, R68, 0x48, !PT ;  /* 0x0000000305ff7812 */ /* 0x000fe20007804844 */
[----:B------:R-:W-:Y:S01]  /*7240*/  @!UPT UIADD3 URZ, UPT, UPT, URZ, URZ, URZ ;  /* 0x000000fffffff290 */ /* 0x000fe2000fffe0ff */
[----:B---3--:R-:W-:Y:S11]  /*7250*/  @P2 BRA `(.L_x_122) ;  /* 0x0000000000082947 */ /* 0x008ff60003800000 */
[----:B------:R-:W1:Y:S02]  /*7260*/  SYNCS.PHASECHK.TRANS64.TRYWAIT P1, [R80+URZ+0x160], R3 ;  /* 0x00016003500075a7 */ /* 0x000e6400080211ff */
[----:B-1----:R-:W-:Y:S05]  /*7270*/  @!P1 BRA `(.L_x_123) ;  /* 0x0000002000489947 */ /* 0x002fea0003800000 */
.L_x_122:
[----:B------:R-:W-:Y:S05]  /*7280*/  @!P0 BRA `(.L_x_124) ;  /* 0x0000000000408947 */ /* 0x000fea0003800000 */
[----:B------:R-:W3:Y:S01]  /*7290*/  LDCU.64 UR8, c[0x4][0x70] ;  /* 0x01000e00ff0877ac */ /* 0x000ee20008000a00 */
[----:B-1----:R-:W-:Y:S01]  /*72a0*/  MOV R3, 0x0 ;  /* 0x0000000000037802 */ /* 0x002fe20000000f00 */
[----:B------:R-:W-:Y:S02]  /*72b0*/  HFMA2 R12, -RZ, RZ, 0, 5.9604644775390625e-08 ;  /* 0x00000001ff0c7431 */ /* 0x000fe400000001ff */
[----:B------:R-:W-:Y:S02]  /*72c0*/  IMAD.MOV.U32 R8, RZ, RZ, 0x192 ;  /* 0x00000192ff087424 */ /* 0x000fe400078e00ff */
[----:B------:R-:W-:Y:S01]  /*72d0*/  IMAD.MOV.U32 R13, RZ, RZ, RZ ;  /* 0x000000ffff0d7224 */ /* 0x000fe200078e00ff */
[----:B------:R-:W1:Y:S01]  /*72e0*/  LDCU.64 UR6, c[0x4][0x78] ;  /* 0x01000f00ff0677ac */ /* 0x000e620008000a00 */
[----:B------:R-:W2:Y:S01]  /*72f0*/  LDC.64 R2, c[0x4][R3] ;  /* 0x0100000003027b82 */ /* 0x000ea20000000a00 */
[----:B------:R-:W5:Y:S01]  /*7300*/  LDCU.64 UR4, c[0x4][0x10] ;  /* 0x01000200ff0477ac */ /* 0x000f620008000a00 */
[----:B---3--:R-:W-:Y:S01]  /*7310*/  MOV R5, UR9 ;  /* 0x0000000900057c02 */ /* 0x008fe20008000f00 */
[----:B------:R-:W-:Y:S01]  /*7320*/  IMAD.U32 R4, RZ, RZ, UR8 ;  /* 0x00000008ff047e24 */ /* 0x000fe2000f8e00ff */
[----:B-1----:R-:W-:Y:S01]  /*7330*/  MOV R7, UR7 ;  /* 0x0000000700077c02 */ /* 0x002fe20008000f00 */
[----:B------:R-:W-:Y:S01]  /*7340*/  IMAD.U32 R6, RZ, RZ, UR6 ;  /* 0x00000006ff067e24 */ /* 0x000fe2000f8e00ff */
[----:B-----5:R-:W-:Y:S01]  /*7350*/  MOV R11, UR5 ;  /* 0x00000005000b7c02 */ /* 0x020fe20008000f00 */
[----:B------:R-:W-:Y:S02]  /*7360*/  IMAD.U32 R10, RZ, RZ, UR4 ;  /* 0x00000004ff0a7e24 */ /* 0x000fe4000f8e00ff */
[----:B------:R-:W-:Y:S07]  /*7370*/  LEPC R20, `(.L_x_124) ;  /* 0x000000001014794e */ /* 0x000fee0000000000 */
[----:B--2-4-:R-:W-:Y:S05]  /*7380*/  CALL.ABS.NOINC R2 ;  /* 0x0000000002007343 */ /* 0x014fea0003c00000 */
.L_x_124:
[----:B------:R-:W-:Y:S05]  /*7390*/  WARPSYNC.ALL ;  /* 0x0000000000007948 */ /* 0x000fea0003800000 */
[----:B------:R-:W-:Y:S01]  /*73a0*/  R2UR UR4, R25 ;  /* 0x00000000190472ca */ /* 0x000fe200000e0000 */
[----:B------:R-:W-:Y:S01]  /*73b0*/  BSSY.RECONVERGENT B0, `(.L_x_125) ;  /* 0x000003d000007945 */ /* 0x000fe20003800200 */
[----:B------:R-:W-:Y:S11]  /*73c0*/  ISETP.NE.AND P0, PT, R78, RZ, PT ;  /* 0x000000ff4e00720c */ /* 0x000ff60003f05270 */
[----:B------:R-:W1:Y:S02]  /*73d0*/  LDTM.x16 R4, tmem[UR4] ;  /* 0x00000004000479ee */ /* 0x000e640008240000 */
[C---:B-1--4-:R-:W-:Y:S01]  /*73e0*/  FMUL R3, R24.reuse, R4 ;  /* 0x0000000418037220 */ /* 0x052fe20000400000 */
[C---:B------:R-:W-:Y:S01]  /*73f0*/  FMUL R0, R24.reuse, R5 ;  /* 0x0000000518007220 */ /* 0x040fe20000400000 */
[C---:B------:R-:W-:Y:S01]  /*7400*/  FMUL R5, R24.reuse, R6 ;  /* 0x0000000618057220 */ /* 0x040fe20000400000 */
[----:B------:R-:W-:Y:S01]  /*7410*/  FMUL R2, R24, R7 ;  /* 0x0000000718027220 */ /* 0x000fe20000400000 */
[----:B------:R-:W-:Y:S01]  /*7420*/  FFMA R28, R26, R44, R3 ;  /* 0x0000002c1a1c7223 */ /* 0x000fe20000000003 */
        /* <DEDUP_REMOVED lines=10> */
[----:B------:R1:W-:Y:S01]  /*74d0*/  STS.128 [R86], R28 ;  /* 0x0000001c56007388 */ /* 0x0003e20000000c00 */
        /* <DEDUP_REMOVED lines=8> */
[----:B------:R1:W-:Y:S01]  /*7560*/  STS.128 [R85+0x10], R32 ;  /* 0x0000102055007388 */ /* 0x0003e20000000c00 */
[----:B------:R-:W-:Y:S01]  /*7570*/  FMUL R12, R24, R17 ;  /* 0x00000011180c7220 */ /* 0x000fe20000400000 */
[----:B------:R-:W-:Y:S01]  /*7580*/  FFMA R38, R26, R54, R13 ;  /* 0x000000361a267223 */ /* 0x000fe2000000000d */
[----:B------:R-:W-:Y:S01]  /*7590*/  FMUL R17, R24, R18 ;  /* 0x0000001218117220 */ /* 0x000fe20000400000 */
[----:B------:R-:W-:Y:S01]  /*75a0*/  FFMA R39, R26, R55, R10 ;  /* 0x000000371a277223 */ /* 0x000fe2000000000a */
[----:B------:R-:W-:Y:S01]  /*75b0*/  FMUL R14, R24, R19 ;  /* 0x00000013180e7220 */ /* 0x000fe20000400000 */
[C---:B------:R-:W-:Y:S01]  /*75c0*/  FFMA R40, R26.reuse, R56, R15 ;  /* 0x000000381a287223 */ /* 0x040fe2000000000f */
[C---:B------:R-:W-:Y:S01]  /*75d0*/  FFMA R41, R26.reuse, R57, R12 ;  /* 0x000000391a297223 */ /* 0x040fe2000000000c */
[C---:B------:R-:W-:Y:S01]  /*75e0*/  FFMA R42, R26.reuse, R58, R17 ;  /* 0x0000003a1a2a7223 */ /* 0x040fe20000000011 */
[----:B------:R1:W-:Y:S01]  /*75f0*/  STS.128 [R84+0x20], R36 ;  /* 0x0000202454007388 */ /* 0x0003e20000000c00 */
[----:B------:R-:W-:Y:S05]  /*7600*/  FFMA R43, R26, R59, R14 ;  /* 0x0000003b1a2b7223 */ /* 0x000fea000000000e */
[----:B------:R1:W-:Y:S01]  /*7610*/  STS.128 [R83+0x10], R40 ;  /* 0x0000102853007388 */ /* 0x0003e20000000c00 */
[----:B------:R-:W-:Y:S01]  /*7620*/  @!PT LDS RZ, [RZ] ;  /* 0x00000000fffff984 */ /* 0x000fe20000000800 */
[----:B------:R-:W-:Y:S01]  /*7630*/  @!PT LDS RZ, [RZ] ;  /* 0x00000000fffff984 */ /* 0x000fe20000000800 */
[----:B------:R-:W-:Y:S01]  /*7640*/  @!PT LDS RZ, [RZ] ;  /* 0x00000000fffff984 */ /* 0x000fe20000000800 */
[----:B------:R-:W-:Y:S01]  /*7650*/  @!PT LDS RZ, [RZ] ;  /* 0x00000000fffff984 */ /* 0x000fe20000000800 */
[----:B------:R3:W-:Y:S06]  /*7660*/  MEMBAR.ALL.CTA ;  /* 0x0000000000007992 */ /* 0x0007ec0000008000 */
[----:B---3--:R-:W3:Y:S02]  /*7670*/  FENCE.VIEW.ASYNC.S ;  /* 0x00000000000073c6 */ /* 0x008ee40000000000 */
[----:B---3--:R-:W-:Y:S06]  /*7680*/  BAR.SYNC.DEFER_BLOCKING 0x1, 0x80 ;  /* 0x0042000000007b1d */ /* 0x008fec0000010000 */
[----:B------:R-:W-:Y:S05]  /*7690*/  @P0 BRA `(.L_x_126) ;  /* 0x0000000000380947 */ /* 0x000fea0003800000 */
[----:B------:R-:W3:Y:S01]  /*76a0*/  LDCU.64 UR6, c[0x0][0x348] ;  /* 0x00006900ff0677ac */ /* 0x000ee20008000a00 */
[----:B------:R-:W-:Y:S01]  /*76b0*/  R2UR UR5, R88 ;  /* 0x00000000580572ca */ /* 0x000fe200000e0000 */
[----:B------:R-:W-:Y:S01]  /*76c0*/  UMOV UR47, UR36 ;  /* 0x00000024002f7c82 */ /* 0x000fe20008000000 */
[----:B------:R-:W-:Y:S01]  /*76d0*/  UIADD3 UR9, UPT, UPT, UR45, 0x20, URZ ;  /* 0x000000202d097890 */ /* 0x000fe2000fffe0ff */
[----:B------:R-:W-:Y:S01]  /*76e0*/  UMOV UR10, UR46 ;  /* 0x0000002e000a7c82 */ /* 0x000fe20008000000 */
[----:B------:R-:W-:Y:S09]  /*76f0*/  UMOV UR11, UR36 ;  /* 0x00000024000b7c82 */ /* 0x000ff20008000000 */
[----:B------:R-:W-:Y:S02]  /*7700*/  UIADD3 UR5, UPT, UPT, UR49, UR5, URZ ;  /* 0x0000000531057290 */ /* 0x000fe4000fffe0ff */
[----:B---3--:R-:W-:Y:S02]  /*7710*/  UIADD3 UR4, UP0, UPT, UR6, 0x680, URZ ;  /* 0x0000068006047890 */ /* 0x008fe4000ff1e0ff */
[----:B------:R-:W-:Y:S02]  /*7720*/  UIADD3 UR44, UPT, UPT, UR5, 0x200, URZ ;  /* 0x00000200052c7890 */ /* 0x000fe4000fffe0ff */
[----:B------:R-:W-:Y:S02]  /*7730*/  UIADD3 UR8, UPT, UPT, UR5, 0x1200, URZ ;  /* 0x0000120005087890 */ /* 0x000fe4000fffe0ff */
[----:B------:R-:W-:Y:S09]  /*7740*/  UIADD3.X UR5, UPT, UPT, URZ, UR7, URZ, UP0, !UPT ;  /* 0x00000007ff057290 */ /* 0x000ff200087fe4ff */
[----:B------:R3:W-:Y:S01]  /*7750*/  UTMASTG.3D [UR44], [UR4] ;  /* 0x0000002c040073b5 */ /* 0x0007e20008010000 */
[----:B------:R3:W-:Y:S02]  /*7760*/  UTMASTG.3D [UR8], [UR4] ;  /* 0x00000008040073b5 */ /* 0x0007e40008010000 */
[----:B---3--:R0:W-:Y:S02]  /*7770*/  UTMACMDFLUSH ;  /* 0x00000000000079b7 */ /* 0x0081e40000000000 */
.L_x_126:
[----:B------:R-:W-:Y:S05]  /*7780*/  BSYNC.RECONVERGENT B0 ;  /* 0x0000000000007941 */ /* 0x000fea0003800200 */
.L_x_125:
[----:B------:R-:W-:Y:S01]  /*7790*/  UIADD3 UR44, UPT, UPT, UR48, 0x1, URZ ;  /* 0x00000001302c7890 */ /* 0x000fe2000fffe0ff */
[----:B------:R-:W-:Y:S03]  /*77a0*/  BSSY.RECONVERGENT B0, `(.L_x_127) ;  /* 0x0000005000007945 */ /* 0x000fe60003800200 */
[----:B------:R-:W-:Y:S04]  /*77b0*/  UISETP.NE.AND UP0, UPT, UR44, 0x3, UPT ;  /* 0x000000032c00788c */ /* 0x000fe8000bf05270 */
[----:B------:R-:W-:Y:S01]  /*77c0*/  USEL UR47, UR44, URZ, UP0 ;  /* 0x000000ff2c2f7287 */ /* 0x000fe20008000000 */
[----:B------:R-:W-:Y:S11]  /*77d0*/  @P0 BRA `(.L_x_128) ;  /* 0x0000000000040947 */ /* 0x000ff60003800000 */
[----:B------:R-:W-:Y:S04]  /*77e0*/  DEPBAR.LE SB0, 0x1 ;  /* 0x000080400000791a */ /* 0x000fe80000000000 */
.L_x_128:
[----:B------:R-:W-:Y:S05]  /*77f0*/  BSYNC.RECONVERGENT B0 ;  /* 0x0000000000007941 */ /* 0x000fea0003800200 */
.L_x_127:
[----:B------:R-:W-:Y:S01]  /*7800*/  BAR.SYNC.DEFER_BLOCKING 0x1, 0x80 ;  /* 0x0042000000007b1d */ /* 0x000fe20000010000 */
[----:B------:R-:W-:Y:S01]  /*7810*/  ISETP.NE.AND P1, PT, R79, RZ, PT ;  /* 0x000000ff4f00720c */ /* 0x000fe20003f25270 */
[----:B------:R-:W-:Y:S01]  /*7820*/  UISETP.NE.AND UP0, UPT, UR51, URZ, UPT ;  /* 0x000000ff3300728c */ /* 0x000fe2000bf05270 */
[----:B------:R-:W-:Y:S11]  /*7830*/  LEA R3, R90, UR49, 0x3 ;  /* 0x000000315a037c11 */ /* 0x000ff6000f8e18ff */
[----:B------:R-:W-:Y:S01]  /*7840*/  @P1 SHF.L.U32 R4, R89, 0x1f, RZ ;  /* 0x0000001f59041819 */ /* 0x000fe200000006ff */
[----:B------:R-:W-:Y:S06]  /*7850*/  BRA.U !UP0, `(.L_x_129) ;  /* 0x0000000108247547 */ /* 0x000fec000b800000 */
[----:B------:R-:W3:Y:S01]  /*7860*/  S2R R0, SR_CgaCtaId ;  /* 0x0000000000007919 */ /* 0x000ee20000008800 */
[----:B------:R-:W-:Y:S01]  /*7870*/  IMAD.U32 R2, RZ, RZ, UR50 ;  /* 0x00000032ff027e24 */ /* 0x000fe2000f8e00ff */
[----:B------:R-:W-:Y:S04]  /*7880*/  UIADD3 UR4, UPT, UPT, UR50, 0x1, URZ ;  /* 0x0000000132047890 */ /* 0x000fe8000fffe0ff */
[----:B------:R-:W-:Y:S01]  /*7890*/  @P1 LEA R2, R2, UR49, 0x3 ;  /* 0x0000003102021c11 */ /* 0x000fe2000f8e18ff */
[----:B------:R-:W-:Y:S04]  /*78a0*/  UISETP.NE.AND UP0, UPT, UR4, 0x3, UPT ;  /* 0x000000030400788c */ /* 0x000fe8000bf05270 */
[----:B------:R-:W-:Y:S01]  /*78b0*/  @P1 VIADD R5, R2, 0x118 ;  /* 0x0000011802051836 */ /* 0x000fe20000000000 */
[----:B------:R-:W-:Y:S04]  /*78c0*/  USEL UR50, UR4, URZ, UP0 ;  /* 0x000000ff04327287 */ /* 0x000fe80008000000 */
[----:B---3--:R-:W-:Y:S04]  /*78d0*/  @P1 PRMT R0, R0, 0x654, R5 ;  /* 0x0000065400001816 */ /* 0x008fe80000000005 */
[----:B------:R3:W-:Y:S04]  /*78e0*/  @P1 SYNCS.ARRIVE.TRANS64.RED.A1T0 RZ, [R0+URZ], RZ ;  /* 0x000000ff00ff19a7 */ /* 0x0007e800081004ff */
.L_x_129:
[----:B------:R-:W4:Y:S01]  /*78f0*/  @P1 SYNCS.PHASECHK.TRANS64.TRYWAIT P0, [R3+URZ+0x100], R4 ;  /* 0x00010004030015a7 */ /* 0x000f2200080011ff */
[----:B------:R-:W-:Y:S01]  /*7900*/  BSSY B1, `(.L_x_130) ;  /* 0x0000015000017945 */ /* 0x000fe20003800000 */
[----:B----4-:R-:W-:Y:S03]  /*7910*/  @P1 SEL R87, RZ, 0x1, !P0 ;  /* 0x00000001ff571807 */ /* 0x010fe60004000000 */
[----:B------:R-:W-:Y:S05]  /*7920*/  @!P1 BRA `(.L_x_131) ;  /* 0x0000000000489947 */ /* 0x000fea0003800000 */
[----:B------:R-:W-:Y:S01]  /*7930*/  ISETP.NE.AND P1, PT, R91, RZ, PT ;  /* 0x000000ff5b00720c */ /* 0x000fe20003f25270 */
[----:B------:R-:W-:Y:S01]  /*7940*/  BSSY B0, `(.L_x_132) ;  /* 0x000000a000007945 */ /* 0x000fe20003800000 */
[----:B------:R-:W-:Y:S11]  /*7950*/  ISETP.NE.AND P0, PT, R87, RZ, PT ;  /* 0x000000ff5700720c */ /* 0x000ff60003f05270 */
[----:B------:R-:W-:Y:S04]  /*7960*/  @P1 IMAD R90, R90, 0x2000, R77 ;  /* 0x000020005a5a1824 */ /* 0x000fe800078e024d */
[----:B------:R-:W-:Y:S01]  /*7970*/  @P1 IMAD.IADD R5, R82, 0x1, R90 ;  /* 0x0000000152051824 */ /* 0x000fe200078e025a */
[----:B------:R-:W-:Y:S03]  /*7980*/  @P1 IADD3 R2, PT, PT, R81, R90, RZ ;  /* 0x0000005a51021210 */ /* 0x000fe60007ffe0ff */
[----:B---3--:R-:W-:Y:S01]  /*7990*/  @P1 IMAD.IADD R0, R76, 0x1, R5 ;  /* 0x000000014c001824 */ /* 0x008fe200078e0205 */
[----:B------:R-:W-:Y:S06]  /*79a0*/  @P0 BRA `(.L_x_133) ;  /* 0x00000000000c0947 */ /* 0x000fec0003800000 */
[----:B------:R-:W-:Y:S04]  /*79b0*/  SHF.L.U32 R4, R89, 0x1f, RZ ;  /* 0x0000001f59047819 */ /* 0x000fe800000006ff */
[----:B------:R-:W3:Y:S02]  /*79c0*/  SYNCS.PHASECHK.TRANS64.TRYWAIT P0, [R3+URZ+0x100], R4 ;  /* 0x00010004030075a7 */ /* 0x000ee400080011ff */
[----:B---3--:R-:W-:Y:S05]  /*79d0*/  @!P0 BRA `(.L_x_134) ;  /* 0x0000001800848947 */ /* 0x008fea0003800000 */
.L_x_133:
[----:B------:R-:W-:Y:S05]  /*79e0*/  BSYNC B0 ;  /* 0x0000000000007941 */ /* 0x000fea0003800000 */
.L_x_132:
[----:B------:R-:W-:Y:S11]  /*79f0*/  ISETP.NE.AND P0, PT, R91, RZ, PT ;  /* 0x000000ff5b00720c */ /* 0x000ff60003f05270 */
[----:B------:R-:W-:Y:S02]  /*7a00*/  @!UPT UIADD3 URZ, UPT, UPT, URZ, URZ, URZ ;  /* 0x000000fffffff290 */ /* 0x000fe4000fffe0ff */
[----:B------:R4:W1:Y:S04]  /*7a10*/  @P0 LDS.128 R44, [R90] ;  /* 0x000000005a2c0984 */ /* 0x0008680000000c00 */
[----:B------:R4:W1:Y:S04]  /*7a20*/  @P0 LDS.128 R52, [R2+0x20] ;  /* 0x0000200002340984 */ /* 0x0008680000000c00 */
[----:B------:R4:W1:Y:S04]  /*7a30*/  @P0 LDS.128 R48, [R5+0x10] ;  /* 0x0000100005300984 */ /* 0x0008680000000c00 */
[----:B------:R4:W1:Y:S02]  /*7a40*/  @P0 LDS.128 R56, [R0+0x10] ;  /* 0x0000100000380984 */ /* 0x0008640000000c00 */
.L_x_131:
[----:B------:R-:W-:Y:S05]  /*7a50*/  BSYNC B1 ;  /* 0x0000000000017941 */ /* 0x000fea0003800000 */
.L_x_130:
[----:B---3--:R-:W-:Y:S05]  /*7a60*/  VIADD R3, R25, 0x10 ;  /* 0x0000001019037836 */ /* 0x008fea0000000000 */
[----:B------:R-:W-:Y:S04]  /*7a70*/  SHF.R.U32.HI R3, RZ, 0x15, R3 ;  /* 0x00000015ff037819 */ /* 0x000fe80000011603 */
[----:B------:R-:W-:Y:S11]  /*7a80*/  LOP3.LUT P0, RZ, R3, 0x3, R68, 0x48, !PT ;  /* 0x0000000303ff7812 */ /* 0x000ff60007804844 */
[----:B------:R-:W-:Y:S02]  /*7a90*/  @!UPT UIADD3 URZ, UPT, UPT, URZ, URZ, URZ ;  /* 0x000000fffffff290 */ /* 0x000fe4000fffe0ff */
[----:B------:R-:W-:Y:S05]  /*7aa0*/  @!P0 BRA `(.L_x_135) ;  /* 0x0000000000408947 */ /* 0x000fea0003800000 */
[----:B------:R-:W3:Y:S01]  /*7ab0*/  LDCU.64 UR8, c[0x4][0x70] ;  /* 0x01000e00ff0877ac */ /* 0x000ee20008000a00 */
[----:B------:R-:W-:Y:S01]  /*7ac0*/  MOV R3, 0x0 ;  /* 0x0000000000037802 */ /* 0x000fe20000000f00 */
[----:B------:R-:W-:Y:S02]  /*7ad0*/  HFMA2 R12, -RZ, RZ, 0, 5.9604644775390625e-08 ;  /* 0x00000001ff0c7431 */ /* 0x000fe400000001ff */
[----:B------:R-:W-:Y:S02]  /*7ae0*/  IMAD.MOV.U32 R8, RZ, RZ, 0x192 ;  /* 0x00000192ff087424 */ /* 0x000fe400078e00ff */
[----:B------:R-:W-:Y:S01]  /*7af0*/  IMAD.MOV.U32 R13, RZ, RZ, RZ ;  /* 0x000000ffff0d7224 */ /* 0x000fe200078e00ff */
[----:B------:R-:W5:Y:S01]  /*7b00*/  LDCU.64 UR6, c[0x4][0x78] ;  /* 0x01000f00ff0677ac */ /* 0x000f620008000a00 */
[----:B----4-:R-:W4:Y:S01]  /*7b10*/  LDC.64 R2, c[0x4][R3] ;  /* 0x0100000003027b82 */ /* 0x010f220000000a00 */
[----:B------:R-:W2:Y:S01]  /*7b20*/  LDCU.64 UR4, c[0x4][0x10] ;  /* 0x01000200ff0477ac */ /* 0x000ea20008000a00 */
[----:B---3--:R-:W-:Y:S01]  /*7b30*/  MOV R5, UR9 ;  /* 0x0000000900057c02 */ /* 0x008fe20008000f00 */
[----:B------:R-:W-:Y:S01]  /*7b40*/  IMAD.U32 R4, RZ, RZ, UR8 ;  /* 0x00000008ff047e24 */ /* 0x000fe2000f8e00ff */
[----:B-----5:R-:W-:Y:S01]  /*7b50*/  MOV R7, UR7 ;  /* 0x0000000700077c02 */ /* 0x020fe20008000f00 */
[----:B------:R-:W-:Y:S01]  /*7b60*/  IMAD.U32 R6, RZ, RZ, UR6 ;  /* 0x00000006ff067e24 */ /* 0x000fe2000f8e00ff */
[----:B--2---:R-:W-:Y:S01]  /*7b70*/  MOV R11, UR5 ;  /* 0x00000005000b7c02 */ /* 0x004fe20008000f00 */
[----:B------:R-:W-:Y:S02]  /*7b80*/  IMAD.U32 R10, RZ, RZ, UR4 ;  /* 0x00000004ff0a7e24 */ /* 0x000fe4000f8e00ff */
[----:B------:R-:W-:Y:S07]  /*7b90*/  LEPC R20, `(.L_x_135) ;  /* 0x000000001014794e */ /* 0x000fee0000000000 */
[----:B-1--4-:R-:W-:Y:S05]  /*7ba0*/  CALL.ABS.NOINC R2 ;  /* 0x0000000002007343 */ /* 0x012fea0003c00000 */
.L_x_135:
[----:B------:R-:W-:Y:S01]  /*7bb0*/  ISETP.NE.AND P0, PT, R78, RZ, PT ;  /* 0x000000ff4e00720c */ /* 0x000fe20003f05270 */
[----:B------:R-:W-:Y:S05]  /*7bc0*/  WARPSYNC.ALL ;  /* 0x0000000000007948 */ /* 0x000fea0003800000 */
[----:B------:R-:W-:Y:S01]  /*7bd0*/  R2UR UR4, R25 ;  /* 0x00000000190472ca */ /* 0x000fe200000e0000 */
[----:B------:R-:W-:Y:S01]  /*7be0*/  USHF.L.U32 UR6, UR47, 0xd, URZ ;  /* 0x0000000d2f067899 */ /* 0x000fe200080006ff */
[----:B------:R-:W-:Y:S01]  /*7bf0*/  IADD3 R80, PT, PT, R80, 0x180, RZ ;  /* 0x0000018050507810 */ /* 0x000fe20007ffe0ff */
[----:B------:R-:W-:Y:S03]  /*7c00*/  BSSY.RECONVERGENT B0, `(.L_x_136) ;  /* 0x0000044000007945 */ /* 0x000fe60003800200 */
[----:B------:R-:W-:Y:S02]  /*7c10*/  LOP3.LUT R80, R80, 0xfefffff8, RZ, 0xc0, !PT ;  /* 0xfefffff850507812 */ /* 0x000fe400078ec0ff */
[----:B------:R-:W-:Y:S04]  /*7c20*/  IADD3 R20, PT, PT, R77, UR6, RZ ;  /* 0x000000064d147c10 */ /* 0x000fe8000fffe0ff */
[-C--:B------:R-:W-:Y:S01]  /*7c30*/  IADD3 R21, PT, PT, R82, R20.reuse, RZ ;  /* 0x0000001452157210 */ /* 0x080fe20007ffe0ff */
[----:B----4-:R-:W3:Y:S01]  /*7c40*/  LDTM.x16 R4, tmem[UR4+0x10] ;  /* 0x00001004000479ee */ /* 0x010ee20008240000 */
[----:B------:R-:W-:Y:S01]  /*7c50*/  NOP ;  /* 0x0000000000007918 */ /* 0x000fe20000000000 */
[----:B---3--:R3:W-:Y:S01]  /*7c60*/  SYNCS.ARRIVE.TRANS64.RED.A1T0 RZ, [R80+URZ], RZ ;  /* 0x000000ff50ff79a7 */ /* 0x0087e200081004ff */
[----:B------:R-:W-:Y:S02]  /*7c70*/  IADD3 R81, PT, PT, R81, R20, RZ ;  /* 0x0000001451517210 */ /* 0x000fe40007ffe0ff */
[----:B------:R-:W-:Y:S01]  /*7c80*/  IADD3 R20, PT, PT, R76, R21, RZ ;  /* 0x000000154c147210 */ /* 0x000fe20007ffe0ff */
[C---:B------:R-:W-:Y:S01]  /*7c90*/  FMUL R3, R24.reuse, R4 ;  /* 0x0000000418037220 */ /* 0x040fe20000400000 */
[C---:B------:R-:W-:Y:S01]  /*7ca0*/  FMUL R0, R24.reuse, R5 ;  /* 0x0000000518007220 */ /* 0x040fe20000400000 */
[C---:B------:R-:W-:Y:S01]  /*7cb0*/  FMUL R5, R24.reuse, R6 ;  /* 0x0000000618057220 */ /* 0x040fe20000400000 */
[----:B------:R-:W-:Y:S01]  /*7cc0*/  FMUL R2, R24, R7 ;  /* 0x0000000718027220 */ /* 0x000fe20000400000 */
[----:B-1----:R-:W-:Y:S01]  /*7cd0*/  FFMA R28, R26, R44, R3 ;  /* 0x0000002c1a1c7223 */ /* 0x002fe20000000003 */
        /* <DEDUP_REMOVED lines=10> */
[----:B------:R3:W-:Y:S01]  /*7d80*/  STS.128 [R77+UR6], R28 ;  /* 0x0000001c4d007988 */ /* 0x0007e20008000c06 */
        /* <DEDUP_REMOVED lines=25> */
[----:B-1----:R-:W1:Y:S02]  /*7f20*/  FENCE.VIEW.ASYNC.S ;  /* 0x00000000000073c6 */ /* 0x002e640000000000 */
[----:B-1----:R-:W-:Y:S06]  /*7f30*/  BAR.SYNC.DEFER_BLOCKING 0x1, 0x80 ;  /* 0x0042000000007b1d */ /* 0x002fec0000010000 */
[----:B------:R-:W-:Y:S05]  /*7f40*/  @P0 BRA `(.L_x_137) ;  /* 0x00000000003c0947 */ /* 0x000fea0003800000 */
[----:B------:R-:W1:Y:S01]  /*7f50*/  LDCU.64 UR10, c[0x0][0x348] ;  /* 0x00006900ff0a77ac */ /* 0x000e620008000a00 */
[----:B------:R-:W-:Y:S02]  /*7f60*/  UIADD3 UR5, UPT, UPT, UR49, UR6, URZ ;  /* 0x0000000631057290 */ /* 0x000fe4000fffe0ff */
[----:B------:R-:W-:Y:S02]  /*7f70*/  UIADD3 UR13, UPT, UPT, UR45, 0x10, URZ ;  /* 0x000000102d0d7890 */ /* 0x000fe4000fffe0ff */
[----:B------:R-:W-:Y:S02]  /*7f80*/  UIADD3 UR12, UPT, UPT, UR5, 0x200, URZ ;  /* 0x00000200050c7890 */ /* 0x000fe4000fffe0ff */
[----:B------:R-:W-:Y:S01]  /*7f90*/  UIADD3 UR8, UPT, UPT, UR5, 0x1200, URZ ;  /* 0x0000120005087890 */ /* 0x000fe2000fffe0ff */
[----:B------:R-:W-:Y:S01]  /*7fa0*/  UMOV UR14, UR46 ;  /* 0x0000002e000e7c82 */ /* 0x000fe20008000000 */
[----:B------:R-:W-:Y:S01]  /*7fb0*/  UMOV UR15, UR36 ;  /* 0x00000024000f7c82 */ /* 0x000fe20008000000 */
[----:B------:R-:W-:Y:S02]  /*7fc0*/  UIADD3 UR9, UPT, UPT, UR45, 0x30, URZ ;  /* 0x000000302d097890 */ /* 0x000fe4000fffe0ff */
[----:B-1----:R-:W-:Y:S03]  /*7fd0*/  UIADD3 UR4, UP0, UPT, UR10, 0x680, URZ ;  /* 0x000006800a047890 */ /* 0x002fe6000ff1e0ff */
[----:B------:R-:W-:Y:S01]  /*7fe0*/  UMOV UR10, UR46 ;  /* 0x0000002e000a7c82 */ /* 0x000fe20008000000 */
[----:B------:R-:W-:Y:S03]  /*7ff0*/  UIADD3.X UR5, UPT, UPT, URZ, UR11, URZ, UP0, !UPT ;  /* 0x0000000bff057290 */ /* 0x000fe600087fe4ff */
[----:B------:R-:W-:Y:S06]  /*8000*/  UMOV UR11, UR36 ;  /* 0x00000024000b7c82 */ /* 0x000fec0008000000 */
[----:B------:R1:W-:Y:S01]  /*8010*/  UTMASTG.3D [UR12], [UR4] ;  /* 0x0000000c040073b5 */ /* 0x0003e20008010000 */
[----:B------:R1:W-:Y:S02]  /*8020*/  UTMASTG.3D [UR8], [UR4] ;  /* 0x00000008040073b5 */ /* 0x0003e40008010000 */
[----:B-1----:R0:W-:Y:S02]  /*8030*/  UTMACMDFLUSH ;  /* 0x00000000000079b7 */ /* 0x0021e40000000000 */
.L_x_137:
[----:B------:R-:W-:Y:S05]  /*8040*/  BSYNC.RECONVERGENT B0 ;  /* 0x0000000000007941 */ /* 0x000fea0003800200 */
.L_x_136:
[----:B------:R-:W-:Y:S01]  /*8050*/  UIADD3 UR4, UPT, UPT, UR47, 0x1, URZ ;  /* 0x000000012f047890 */ /* 0x000fe2000fffe0ff */
[----:B------:R-:W-:Y:S03]  /*8060*/  BSSY.RECONVERGENT B0, `(.L_x_138) ;  /* 0x0000008000007945 */ /* 0x000fe60003800200 */
[----:B------:R-:W-:Y:S04]  /*8070*/  UISETP.NE.AND UP0, UPT, UR4, 0x3, UPT ;  /* 0x000000030400788c */ /* 0x000fe8000bf05270 */
[----:B------:R-:W-:Y:S02]  /*8080*/  UISETP.EQ.XOR UP1, UPT, UR44, 0x3, !UP0 ;  /* 0x000000032c00788c */ /* 0x000fe4000c722a70 */
[----:B------:R-:W-:Y:S02]  /*8090*/  USEL UR48, UR4, URZ, UP0 ;  /* 0x000000ff04307287 */ /* 0x000fe40008000000 */
[----:B------:R-:W-:Y:S04]  /*80a0*/  USEL UR5, URZ, 0x1, !UP1 ;  /* 0x00000001ff057887 */ /* 0x000fe8000c800000 */
[----:B------:R-:W-:Y:S01]  /*80b0*/  ULOP3.LUT UR52, UR52, UR5, URZ, 0x3c, !UPT ;  /* 0x0000000534347292 */ /* 0x000fe2000f8e3cff */
[----:B------:R-:W-:Y:S11]  /*80c0*/  @P0 BRA `(.L_x_139) ;  /* 0x0000000000040947 */ /* 0x000ff60003800000 */
[----:B------:R-:W-:Y:S04]  /*80d0*/  DEPBAR.LE SB0, 0x1 ;  /* 0x000080400000791a */ /* 0x000fe80000000000 */
.L_x_139:
[----:B------:R-:W-:Y:S05]  /*80e0*/  BSYNC.RECONVERGENT B0 ;  /* 0x0000000000007941 */ /* 0x000fea0003800200 */
.L_x_138:
[----:B------:R-:W-:Y:S01]  /*80f0*/  BAR.SYNC.DEFER_BLOCKING 0x1, 0x80 ;  /* 0x0042000000007b1d */ /* 0x000fe20000010000 */
[----:B------:R-:W-:Y:S01]  /*8100*/  UISETP.NE.AND UP0, UPT, UR51, -0x2, UPT ;  /* 0xfffffffe3300788c */ /* 0x000fe2000bf05270 */
[----:B------:R-:W-:Y:S08]  /*8110*/  IADD3 R0, PT, PT, R22, 0x1, RZ ;  /* 0x0000000116007810 */ /* 0x000ff00007ffe0ff */
[----:B------:R-:W-:Y:S05]  /*8120*/  BRA.U !UP0, `(.L_x_140) ;  /* 0x0000000108287547 */ /* 0x000fea000b800000 */
[----:B------:R-:W1:Y:S01]  /*8130*/  S2R R2, SR_CgaCtaId ;  /* 0x0000000000027919 */ /* 0x000e620000008800 */
[----:B------:R-:W-:Y:S01]  /*8140*/  ISETP.NE.AND P0, PT, R79, RZ, PT ;  /* 0x000000ff4f00720c */ /* 0x000fe20003f05270 */
[----:B------:R-:W-:Y:S01]  /*8150*/  IMAD.U32 R3, RZ, RZ, UR50 ;  /* 0x00000032ff037e24 */ /* 0x000fe2000f8e00ff */
[----:B------:R-:W-:Y:S04]  /*8160*/  UIADD3 UR4, UPT, UPT, UR50, 0x1, URZ ;  /* 0x0000000132047890 */ /* 0x000fe8000fffe0ff */
[----:B------:R-:W-:Y:S04]  /*8170*/  UISETP.NE.AND UP0, UPT, UR4, 0x3, UPT ;  /* 0x000000030400788c */ /* 0x000fe8000bf05270 */
[----:B------:R-:W-:Y:S03]  /*8180*/  USEL UR50, UR4, URZ, UP0 ;  /* 0x000000ff04327287 */ /* 0x000fe60008000000 */
[----:B------:R-:W-:Y:S05]  /*8190*/  @P0 LEA R3, R3, UR49, 0x3 ;  /* 0x0000003103030c11 */ /* 0x000fea000f8e18ff */
[----:B------:R-:W-:Y:S05]  /*81a0*/  @P0 VIADD R3, R3, 0x118 ;  /* 0x0000011803030836 */ /* 0x000fea0000000000 */
[----:B-1----:R-:W-:Y:S04]  /*81b0*/  @P0 PRMT R2, R2, 0x654, R3 ;  /* 0x0000065402020816 */ /* 0x002fe80000000003 */
[----:B------:R1:W-:Y:S03]  /*81c0*/  @P0 SYNCS.ARRIVE.TRANS64.RED.A1T0 RZ, [R2+URZ], RZ ;  /* 0x000000ff02ff09a7 */ /* 0x0003e600081004ff */
.L_x_140:
[----:B------:R-:W-:Y:S01]  /*81d0*/  R2UR UR4, R69 ;  /* 0x00000000450472ca */ /* 0x000fe200000e0000 */
[----:B------:R-:W-:Y:S01]  /*81e0*/  UISETP.NE.AND UP0, UPT, UR62, URZ, UPT ;  /* 0x000000ff3e00728c */ /* 0x000fe2000bf05270 */
[----:B------:R-:W-:Y:S01]  /*81f0*/  ISETP.NE.AND P0, PT, R71, 0x2, PT ;  /* 0x000000024700780c */ /* 0x000fe20003f05270 */
[----:B------:R-:W-:Y:S01]  /*8200*/  UIADD3 UR20, UPT, UPT, UR38, UR63, URZ ;  /* 0x0000003f26147290 */ /* 0x000fe2000fffe0ff */
[----:B------:R-:W-:Y:S01]  /*8210*/  ISETP.NE.AND P1, PT, R0, 0x4, PT ;  /* 0x000000040000780c */ /* 0x000fe20003f25270 */
[----:B------:R-:W-:Y:S01]  /*8220*/  UIADD3 UR51, UPT, UPT, UR51, 0x2, URZ ;  /* 0x0000000233337890 */ /* 0x000fe2000fffe0ff */
[----:B------:R-:W-:Y:S01]  /*8230*/  SEL R3, RZ, 0x1, P0 ;  /* 0x00000001ff037807 */ /* 0x000fe20000000000 */
[----:B------:R-:W-:Y:S01]  /*8240*/  UMOV UR36, UR61 ;  /* 0x0000003d00247c82 */ /* 0x000fe20008000000 */
[----:B-1----:R-:W-:Y:S02]  /*8250*/  SEL R2, RZ, 0x1, P1 ;  /* 0x00000001ff027807 */ /* 0x002fe40000800000 */
[----:B------:R-:W-:Y:S02]  /*8260*/  LOP3.LUT R74, R74, R3, RZ, 0x3c, !PT ;  /* 0x000000034a4a7212 */ /* 0x000fe400078e3cff */
[----:B------:R-:W-:Y:S01]  /*8270*/  LOP3.LUT R75, R75, R2, RZ, 0x3c, !PT ;  /* 0x000000024b4b7212 */ /* 0x000fe200078e3cff */
[----:B------:R-:W-:Y:S01]  /*8280*/  UIADD3 UR26, UPT, UPT, UR37, UR4, URZ ;  /* 0x00000004251a7290 */ /* 0x000fe2000fffe0ff */
[----:B------:R-:W-:Y:S02]  /*8290*/  SEL R71, R71, RZ, P0 ;  /* 0x000000ff47477207 */ /* 0x000fe40000000000 */
[----:B------:R-:W-:Y:S01]  /*82a0*/  SEL R22, R0, RZ, P1 ;  /* 0x000000ff00167207 */ /* 0x000fe20000800000 */
[----:B------:R-:W-:Y:S08]  /*82b0*/  BRA.U UP0, `(.L_x_141) ;  /* 0xffffffe100007547 */ /* 0x000ff0000b83ffff */
[----:B------:R-:W1:Y:S01]  /*82c0*/  LDCU.64 UR4, c[0x0][0x888] ;  /* 0x00011100ff0477ac */ /* 0x000e620008000a00 */
[----:B------:R-:W4:Y:S01]  /*82d0*/  LDCU.64 UR6, c[0x0][0x890] ;  /* 0x00011200ff0677ac */ /* 0x000f220008000a00 */
[----:B-1----:R-:W-:Y:S02]  /*82e0*/  ISETP.NE.U32.AND P2, PT, RZ, UR4, PT ;  /* 0x00000004ff007c0c */ /* 0x002fe4000bf45070 */
[----:B----4-:R-:W-:Y:S02]  /*82f0*/  ISETP.NE.U32.AND P1, PT, RZ, UR6, PT ;  /* 0x00000006ff007c0c */ /* 0x010fe4000bf25070 */
[----:B------:R-:W-:Y:S02]  /*8300*/  ISETP.NE.AND.EX P2, PT, RZ, UR5, PT, P2 ;  /* 0x00000005ff007c0c */ /* 0x000fe4000bf45320 */
[----:B------:R-:W-:-:S13]  /*8310*/  ISETP.NE.AND.EX P0, PT, RZ, UR7, PT, P1 ;  /* 0x00000007ff007c0c */ /* 0x000fda000bf05310 */
[----:B------:R-:W-:Y:S05]  /*8320*/  @P2 BRA P0, `(.L_x_142) ;  /* 0x00000000003c2947 */ /* 0x000fea0000000000 */
[----:B------:R-:W-:-:S13]  /*8330*/  ISETP.NE.AND.EX P1, PT, RZ, UR7, PT, P1 ;  /* 0x00000007ff007c0c */ /* 0x000fda000bf25310 */
[----:B------:R-:W-:Y:S05]  /*8340*/  @P1 BRA `(.L_x_143) ;  /* 0x00000000000c1947 */ /* 0x000fea0003800000 */
[----:B------:R-:W-:-:S13]  /*8350*/  FSETP.NEU.AND P0, PT, R26, RZ, PT ;  /* 0x000000ff1a00720b */ /* 0x000fda0003f0d000 */
[----:B------:R-:W-:Y:S05]  /*8360*/  @!P0 EXIT ;  /* 0x000000000000894d */ /* 0x000fea0003800000 */
[----:B------:R-:W-:Y:S05]  /*8370*/  BRA `(.L_x_142) ;  /* 0x0000000000287947 */ /* 0x000fea0003800000 */
.L_x_143:
[----:B------:R-:W-:Y:S01]  /*8380*/  ISETP.NE.AND P0, PT, R70, RZ, PT ;  /* 0x000000ff4600720c */ /* 0x000fe20003f05270 */
[----:B------:R-:W-:-:S12]  /*8390*/  BSSY.RECONVERGENT B0, `(.L_x_142) ;  /* 0x0000008000007945 */ /* 0x000fd80003800200 */
[----:B------:R-:W-:Y:S05]  /*83a0*/  @P0 BRA `(.L_x_144) ;  /* 0x0000000000100947 */ /* 0x000fea0003800000 */
[----:B------:R-:W-:-:S04]  /*83b0*/  ISETP.NE.U32.AND P0, PT, RZ, UR4, PT ;  /* 0x00000004ff007c0c */ /* 0x000fc8000bf05070 */
[----:B------:R-:W-:-:S13]  /*83c0*/  ISETP.NE.AND.EX P0, PT, RZ, UR5, PT, P0 ;  /* 0x00000005ff007c0c */ /* 0x000fda000bf05300 */
[----:B------:R-:W-:Y:S05]  /*83d0*/  @!P0 EXIT ;  /* 0x000000000000894d */ /* 0x000fea0003800000 */
[----:B------:R-:W-:Y:S05]  /*83e0*/  BRA `(.L_x_145) ;  /* 0x0000000000087947 */ /* 0x000fea0003800000 */
.L_x_144:
[----:B------:R-:W-:-:S13]  /*83f0*/  FSETP.NEU.AND P0, PT, R26, RZ, PT ;  /* 0x000000ff1a00720b */ /* 0x000fda0003f0d000 */
[----:B------:R-:W-:Y:S05]  /*8400*/  @!P0 EXIT ;  /* 0x000000000000894d */ /* 0x000fea0003800000 */
.L_x_145:
[----:B------:R-:W-:Y:S05]  /*8410*/  BSYNC.RECONVERGENT B0 ;  /* 0x0000000000007941 */ /* 0x000fea0003800200 */
.L_x_142:
[----:B------:R-:W1:Y:S01]  /*8420*/  S2UR UR7, SR_CgaCtaId ;  /* 0x00000000000779c3 */ /* 0x000e620000008800 */
[----:B------:R-:W-:Y:S01]  /*8430*/  ULEA UR6, UR50, UR49, 0x3 ;  /* 0x0000003132067291 */ /* 0x000fe2000f8e18ff */
[----:B------:R-:W-:-:S04]  /*8440*/  DEPBAR.LE SB0, 0x0 ;  /* 0x000080000000791a */ /* 0x000fc80000000000 */
[----:B------:R-:W-:-:S04]  /*8450*/  UIADD3 UR6, UPT, UPT, UR6, 0x118, URZ ;  /* 0x0000011806067890 */ /* 0x000fc8000fffe0ff */
[----:B-1----:R-:W-:-:S09]  /*8460*/  UPRMT UR6, UR7, 0x654, UR6 ;  /* 0x0000065407067896 */ /* 0x002fd20008000006 */
[----:B------:R-:W-:Y:S01]  /*8470*/  SYNCS.ARRIVE.TRANS64.RED.A1T0 RZ, [UR6], RZ ;  /* 0x000000ffffff79a7 */ /* 0x000fe20008100406 */
[----:B------:R-:W-:Y:S05]  /*8480*/  EXIT ;  /* 0x000000000000794d */ /* 0x000fea0003800000 */
.L_x_25:
[----:B----4-:R4:W1:Y:S02]  /*8490*/  SYNCS.PHASECHK.TRANS64.TRYWAIT P0, [R0+URZ+0x1b0], R3 ;  /* 0x0001b003000075a7 */ /* 0x01086400080011ff */
[----:B-1----:R-:W-:Y:S05]  /*84a0*/  @!P0 NANOSLEEP.SYNCS 0x989680 ;  /* 0x009896800000895d */ /* 0x002fea0003900000 */
[----:B------:R-:W1:Y:S02]  /*84b0*/  @!P0 SYNCS.PHASECHK.TRANS64 P0, [R0+URZ+0x1b0], R3 ;  /* 0x0001b003000085a7 */ /* 0x000e6400080010ff */
[----:B-1----:R-:W-:Y:S05]  /*84c0*/  @!P0 BRA `(.L_x_25) ;  /* 0xfffffffc00f08947 */ /* 0x002fea000383ffff */
[----:B------:R-:W-:Y:S05]  /*84d0*/  BRA `(.L_x_146) ;  /* 0xffffff98004c7947 */ /* 0x000fea000383ffff */
.L_x_28:
[----:B-1----:R-:W-:-:S07]  /*84e0*/  MOV R0, UR33 ;  /* 0x0000002100007c02 */ /* 0x002fce0008000f00 */
.L_x_147:
[----:B-1----:R1:W4:Y:S02]  /*84f0*/  SYNCS.PHASECHK.TRANS64.TRYWAIT P0, [R0+URZ+0x80], R3 ;  /* 0x00008003000075a7 */ /* 0x00232400080011ff */
[----:B----4-:R-:W-:Y:S05]  /*8500*/  @!P0 NANOSLEEP.SYNCS 0x989680 ;  /* 0x009896800000895d */ /* 0x010fea0003900000 */
[----:B------:R-:W4:Y:S02]  /*8510*/  @!P0 SYNCS.PHASECHK.TRANS64 P0, [R0+URZ+0x80], R3 ;  /* 0x00008003000085a7 */ /* 0x000f2400080010ff */
[----:B----4-:R-:W-:Y:S05]  /*8520*/  @!P0 BRA `(.L_x_147) ;  /* 0xfffffffc00f08947 */ /* 0x010fea000383ffff */
[----:B------:R-:W-:Y:S05]  /*8530*/  BRA `(.L_x_27) ;  /* 0xffffff98009c7947 */ /* 0x000fea000383ffff */
.L_x_35:
[----:B-1----:R-:W-:-:S07]  /*8540*/  MOV R0, UR17 ;  /* 0x0000001100007c02 */ /* 0x002fce0008000f00 */
.L_x_148:
[----:B-1----:R1:W2:Y:S02]  /*8550*/  SYNCS.PHASECHK.TRANS64.TRYWAIT P0, [R0+URZ+0x80], R3 ;  /* 0x00008003000075a7 */ /* 0x0022a400080011ff */
[----:B--2---:R-:W-:Y:S05]  /*8560*/  @!P0 NANOSLEEP.SYNCS 0x989680 ;  /* 0x009896800000895d */ /* 0x004fea0003900000 */
[----:B------:R-:W2:Y:S02]  /*8570*/  @!P0 SYNCS.PHASECHK.TRANS64 P0, [R0+URZ+0x80], R3 ;  /* 0x00008003000085a7 */ /* 0x000ea400080010ff */
[----:B--2---:R-:W-:Y:S05]  /*8580*/  @!P0 BRA `(.L_x_148) ;  /* 0xfffffffc00f08947 */ /* 0x004fea000383ffff */
[----:B------:R-:W-:Y:S05]  /*8590*/  BRA `(.L_x_34) ;  /* 0xffffff9c00687947 */ /* 0x000fea000383ffff */
.L_x_40:
[----:B-1----:R1:W2:Y:S02]  /*85a0*/  SYNCS.PHASECHK.TRANS64.TRYWAIT P0, [R3+URZ+0x140], R0 ;  /* 0x00014000030075a7 */ /* 0x0022a400080011ff */
[----:B--2---:R-:W-:Y:S05]  /*85b0*/  @!P0 NANOSLEEP.SYNCS 0x989680 ;  /* 0x009896800000895d */ /* 0x004fea0003900000 */
[----:B------:R-:W2:Y:S02]  /*85c0*/  @!P0 SYNCS.PHASECHK.TRANS64 P0, [R3+URZ+0x140], R0 ;  /* 0x00014000030085a7 */ /* 0x000ea400080010ff */
[----:B--2---:R-:W-:Y:S05]  /*85d0*/  @!P0 BRA `(.L_x_40) ;  /* 0xfffffffc00f08947 */ /* 0x004fea000383ffff */
[----:B------:R-:W-:Y:S05]  /*85e0*/  BRA `(.L_x_149) ;  /* 0xffffffa0000c7947 */ /* 0x000fea000383ffff */
.L_x_44:
[----:B-1----:R-:W-:-:S07]  /*85f0*/  MOV R0, UR4 ;  /* 0x0000000400007c02 */ /* 0x002fce0008000f00 */
.L_x_150:
[----:B-1----:R1:W2:Y:S02]  /*8600*/  SYNCS.PHASECHK.TRANS64.TRYWAIT P0, [R0+URZ], R3 ;  /* 0x00000003000075a7 */ /* 0x0022a400080011ff */
[----:B--2---:R-:W-:Y:S05]  /*8610*/  @!P0 NANOSLEEP.SYNCS 0x989680 ;  /* 0x009896800000895d */ /* 0x004fea0003900000 */
[----:B------:R-:W2:Y:S02]  /*8620*/  @!P0 SYNCS.PHASECHK.TRANS64 P0, [R0+URZ], R3 ;  /* 0x00000003000085a7 */ /* 0x000ea400080010ff */
[----:B--2---:R-:W-:Y:S05]  /*8630*/  @!P0 BRA `(.L_x_150) ;  /* 0xfffffffc00f08947 */ /* 0x004fea000383ffff */
[----:B------:R-:W-:Y:S05]  /*8640*/  BRA `(.L_x_151) ;  /* 0xffffffa400b47947 */ /* 0x000fea000383ffff */
.L_x_45:
[----:B------:R-:W-:-:S07]  /*8650*/  MOV R0, UR5 ;  /* 0x0000000500007c02 */ /* 0x000fce0008000f00 */
.L_x_152:
[----:B-1----:R1:W2:Y:S02]  /*8660*/  SYNCS.PHASECHK.TRANS64.TRYWAIT P0, [R0+URZ], R3 ;  /* 0x00000003000075a7 */ /* 0x0022a400080011ff */
[----:B--2---:R-:W-:Y:S05]  /*8670*/  @!P0 NANOSLEEP.SYNCS 0x989680 ;  /* 0x009896800000895d */ /* 0x004fea0003900000 */
[----:B------:R-:W2:Y:S02]  /*8680*/  @!P0 SYNCS.PHASECHK.TRANS64 P0, [R0+URZ], R3 ;  /* 0x00000003000085a7 */ /* 0x000ea400080010ff */
[----:B--2---:R-:W-:Y:S05]  /*8690*/  @!P0 BRA `(.L_x_152) ;  /* 0xfffffffc00f08947 */ /* 0x004fea000383ffff */
[----:B------:R-:W-:Y:S05]  /*86a0*/  BRA `(.L_x_153) ;  /* 0xffffffa400c07947 */ /* 0x000fea000383ffff */
.L_x_46:
[----:B------:R-:W-:-:S07]  /*86b0*/  MOV R0, UR5 ;  /* 0x0000000500007c02 */ /* 0x000fce0008000f00 */
.L_x_154:
[----:B-1----:R1:W2:Y:S02]  /*86c0*/  SYNCS.PHASECHK.TRANS64.TRYWAIT P0, [R0+URZ], R3 ;  /* 0x00000003000075a7 */ /* 0x0022a400080011ff */
[----:B--2---:R-:W-:Y:S05]  /*86d0*/  @!P0 NANOSLEEP.SYNCS 0x989680 ;  /* 0x009896800000895d */ /* 0x004fea0003900000 */
[----:B------:R-:W2:Y:S02]  /*86e0*/  @!P0 SYNCS.PHASECHK.TRANS64 P0, [R0+URZ], R3 ;  /* 0x00000003000085a7 */ /* 0x000ea400080010ff */
[----:B--2---:R-:W-:Y:S05]  /*86f0*/  @!P0 BRA `(.L_x_154) ;  /* 0xfffffffc00f08947 */ /* 0x004fea000383ffff */
[----:B------:R-:W-:Y:S05]  /*8700*/  BRA `(.L_x_155) ;  /* 0xffffffa400cc7947 */ /* 0x000fea000383ffff */
.L_x_47:
[----:B------:R-:W-:-:S07]  /*8710*/  MOV R0, UR5 ;  /* 0x0000000500007c02 */ /* 0x000fce0008000f00 */
.L_x_156:
[----:B-1----:R1:W2:Y:S02]  /*8720*/  SYNCS.PHASECHK.TRANS64.TRYWAIT P0, [R0+URZ], R3 ;  /* 0x00000003000075a7 */ /* 0x0022a400080011ff */
[----:B--2---:R-:W-:Y:S05]  /*8730*/  @!P0 NANOSLEEP.SYNCS 0x989680 ;  /* 0x009896800000895d */ /* 0x004fea0003900000 */
[----:B------:R-:W2:Y:S02]  /*8740*/  @!P0 SYNCS.PHASECHK.TRANS64 P0, [R0+URZ], R3 ;  /* 0x00000003000085a7 */ /* 0x000ea400080010ff */
[----:B--2---:R-:W-:Y:S05]  /*8750*/  @!P0 BRA `(.L_x_156) ;  /* 0xfffffffc00f08947 */ /* 0x004fea000383ffff */
[----:B------:R-:W-:Y:S05]  /*8760*/  BRA `(.L_x_157) ;  /* 0xffffffa400d87947 */ /* 0x000fea000383ffff */
.L_x_48:
[----:B------:R-:W-:-:S07]  /*8770*/  MOV R0, UR5 ;  /* 0x0000000500007c02 */ /* 0x000fce0008000f00 */
.L_x_158:
[----:B-1----:R1:W2:Y:S02]  /*8780*/  SYNCS.PHASECHK.TRANS64.TRYWAIT P0, [R0+URZ], R3 ;  /* 0x00000003000075a7 */ /* 0x0022a400080011ff */
[----:B--2---:R-:W-:Y:S05]  /*8790*/  @!P0 NANOSLEEP.SYNCS 0x989680 ;  /* 0x009896800000895d */ /* 0x004fea0003900000 */
[----:B------:R-:W2:Y:S02]  /*87a0*/  @!P0 SYNCS.PHASECHK.TRANS64 P0, [R0+URZ], R3 ;  /* 0x00000003000085a7 */ /* 0x000ea400080010ff */
[----:B--2---:R-:W-:Y:S05]  /*87b0*/  @!P0 BRA `(.L_x_158) ;  /* 0xfffffffc00f08947 */ /* 0x004fea000383ffff */
[----:B------:R-:W-:Y:S05]  /*87c0*/  BRA `(.L_x_159) ;  /* 0xffffffa400e47947 */ /* 0x000fea000383ffff */
.L_x_49:
[----:B------:R-:W-:-:S07]  /*87d0*/  MOV R0, UR5 ;  /* 0x0000000500007c02 */ /* 0x000fce0008000f00 */
.L_x_160:
[----:B-1----:R1:W2:Y:S02]  /*87e0*/  SYNCS.PHASECHK.TRANS64.TRYWAIT P0, [R0+URZ], R3 ;  /* 0x00000003000075a7 */ /* 0x0022a400080011ff */
[----:B--2---:R-:W-:Y:S05]  /*87f0*/  @!P0 NANOSLEEP.SYNCS 0x989680 ;  /* 0x009896800000895d */ /* 0x004fea0003900000 */
[----:B------:R-:W2:Y:S02]  /*8800*/  @!P0 SYNCS.PHASECHK.TRANS64 P0, [R0+URZ], R3 ;  /* 0x00000003000085a7 */ /* 0x000ea400080010ff */
[----:B--2---:R-:W-:Y:S05]  /*8810*/  @!P0 BRA `(.L_x_160) ;  /* 0xfffffffc00f08947 */ /* 0x004fea000383ffff */
[----:B------:R-:W-:Y:S05]  /*8820*/  BRA `(.L_x_161) ;  /* 0xffffffa400f07947 */ /* 0x000fea000383ffff */
.L_x_50:
[----:B------:R-:W-:-:S07]  /*8830*/  MOV R0, UR5 ;  /* 0x0000000500007c02 */ /* 0x000fce0008000f00 */
.L_x_162:
[----:B-1----:R1:W2:Y:S02]  /*8840*/  SYNCS.PHASECHK.TRANS64.TRYWAIT P0, [R0+URZ], R3 ;  /* 0x00000003000075a7 */ /* 0x0022a400080011ff */
[----:B--2---:R-:W-:Y:S05]  /*8850*/  @!P0 NANOSLEEP.SYNCS 0x989680 ;  /* 0x009896800000895d */ /* 0x004fea0003900000 */
[----:B------:R-:W2:Y:S02]  /*8860*/  @!P0 SYNCS.PHASECHK.TRANS64 P0, [R0+URZ], R3 ;  /* 0x00000003000085a7 */ /* 0x000ea400080010ff */
[----:B--2---:R-:W-:Y:S05]  /*8870*/  @!P0 BRA `(.L_x_162) ;  /* 0xfffffffc00f08947 */ /* 0x004fea000383ffff */
[----:B------:R-:W-:Y:S05]  /*8880*/  BRA `(.L_x_163) ;  /* 0xffffffa400fc7947 */ /* 0x000fea000383ffff */
.L_x_51:
[----:B------:R-:W-:-:S07]  /*8890*/  MOV R0, UR5 ;  /* 0x0000000500007c02 */ /* 0x000fce0008000f00 */
.L_x_164:
[----:B-1----:R1:W2:Y:S02]  /*88a0*/  SYNCS.PHASECHK.TRANS64.TRYWAIT P0, [R0+URZ], R3 ;  /* 0x00000003000075a7 */ /* 0x0022a400080011ff */
[----:B--2---:R-:W-:Y:S05]  /*88b0*/  @!P0 NANOSLEEP.SYNCS 0x989680 ;  /* 0x009896800000895d */ /* 0x004fea0003900000 */
[----:B------:R-:W2:Y:S02]  /*88c0*/  @!P0 SYNCS.PHASECHK.TRANS64 P0, [R0+URZ], R3 ;  /* 0x00000003000085a7 */ /* 0x000ea400080010ff */
[----:B--2---:R-:W-:Y:S05]  /*88d0*/  @!P0 BRA `(.L_x_164) ;  /* 0xfffffffc00f08947 */ /* 0x004fea000383ffff */
[----:B------:R-:W-:Y:S05]  /*88e0*/  BRA `(.L_x_165) ;  /* 0xffffffa800087947 */ /* 0x000fea000383ffff */
.L_x_52:
[----:B------:R-:W-:-:S07]  /*88f0*/  MOV R0, UR5 ;  /* 0x0000000500007c02 */ /* 0x000fce0008000f00 */
.L_x_166:
[----:B-1----:R1:W2:Y:S02]  /*8900*/  SYNCS.PHASECHK.TRANS64.TRYWAIT P0, [R0+URZ], R3 ;  /* 0x00000003000075a7 */ /* 0x0022a400080011ff */
[----:B--2---:R-:W-:Y:S05]  /*8910*/  @!P0 NANOSLEEP.SYNCS 0x989680 ;  /* 0x009896800000895d */ /* 0x004fea0003900000 */
[----:B------:R-:W2:Y:S02]  /*8920*/  @!P0 SYNCS.PHASECHK.TRANS64 P0, [R0+URZ], R3 ;  /* 0x00000003000085a7 */ /* 0x000ea400080010ff */
[----:B--2---:R-:W-:Y:S05]  /*8930*/  @!P0 BRA `(.L_x_166) ;  /* 0xfffffffc00f08947 */ /* 0x004fea000383ffff */
[----:B------:R-:W-:Y:S05]  /*8940*/  BRA `(.L_x_167) ;  /* 0xffffffa800147947 */ /* 0x000fea000383ffff */
.L_x_53:
[----:B------:R-:W-:-:S07]  /*8950*/  MOV R0, UR5 ;  /* 0x0000000500007c02 */ /* 0x000fce0008000f00 */
.L_x_168:
[----:B-1----:R1:W2:Y:S02]  /*8960*/  SYNCS.PHASECHK.TRANS64.TRYWAIT P0, [R0+URZ], R3 ;  /* 0x00000003000075a7 */ /* 0x0022a400080011ff */
[----:B--2---:R-:W-:Y:S05]  /*8970*/  @!P0 NANOSLEEP.SYNCS 0x989680 ;  /* 0x009896800000895d */ /* 0x004fea0003900000 */
[----:B------:R-:W2:Y:S02]  /*8980*/  @!P0 SYNCS.PHASECHK.TRANS64 P0, [R0+URZ], R3 ;  /* 0x00000003000085a7 */ /* 0x000ea400080010ff */
[----:B--2---:R-:W-:Y:S05]  /*8990*/  @!P0 BRA `(.L_x_168) ;  /* 0xfffffffc00f08947 */ /* 0x004fea000383ffff */
[----:B------:R-:W-:Y:S05]  /*89a0*/  BRA `(.L_x_169) ;  /* 0xffffffa800207947 */ /* 0x000fea000383ffff */
.L_x_54:
[----:B------:R-:W-:-:S07]  /*89b0*/  MOV R0, UR5 ;  /* 0x0000000500007c02 */ /* 0x000fce0008000f00 */
.L_x_170:
[----:B-1----:R1:W2:Y:S02]  /*89c0*/  SYNCS.PHASECHK.TRANS64.TRYWAIT P0, [R0+URZ], R3 ;  /* 0x00000003000075a7 */ /* 0x0022a400080011ff */
[----:B--2---:R-:W-:Y:S05]  /*89d0*/  @!P0 NANOSLEEP.SYNCS 0x989680 ;  /* 0x009896800000895d */ /* 0x004fea0003900000 */
[----:B------:R-:W2:Y:S02]  /*89e0*/  @!P0 SYNCS.PHASECHK.TRANS64 P0, [R0+URZ], R3 ;  /* 0x00000003000085a7 */ /* 0x000ea400080010ff */
[----:B--2---:R-:W-:Y:S05]  /*89f0*/  @!P0 BRA `(.L_x_170) ;  /* 0xfffffffc00f08947 */ /* 0x004fea000383ffff */
[----:B------:R-:W-:Y:S05]  /*8a00*/  BRA `(.L_x_171) ;  /* 0xffffffa8002c7947 */ /* 0x000fea000383ffff */
.L_x_55:
[----:B------:R-:W-:-:S07]  /*8a10*/  MOV R0, UR5 ;  /* 0x0000000500007c02 */ /* 0x000fce0008000f00 */
.L_x_172:
[----:B-1----:R1:W2:Y:S02]  /*8a20*/  SYNCS.PHASECHK.TRANS64.TRYWAIT P0, [R0+URZ], R3 ;  /* 0x00000003000075a7 */ /* 0x0022a400080011ff */
[----:B--2---:R-:W-:Y:S05]  /*8a30*/  @!P0 NANOSLEEP.SYNCS 0x989680 ;  /* 0x009896800000895d */ /* 0x004fea0003900000 */
[----:B------:R-:W2:Y:S02]  /*8a40*/  @!P0 SYNCS.PHASECHK.TRANS64 P0, [R0+URZ], R3 ;  /* 0x00000003000085a7 */ /* 0x000ea400080010ff */
[----:B--2---:R-:W-:Y:S05]  /*8a50*/  @!P0 BRA `(.L_x_172) ;  /* 0xfffffffc00f08947 */ /* 0x004fea000383ffff */
[----:B------:R-:W-:Y:S05]  /*8a60*/  BRA `(.L_x_173) ;  /* 0xffffffa800387947 */ /* 0x000fea000383ffff */
.L_x_56:
[----:B------:R-:W-:-:S07]  /*8a70*/  MOV R0, UR5 ;  /* 0x0000000500007c02 */ /* 0x000fce0008000f00 */
.L_x_174:
[----:B-1----:R1:W2:Y:S02]  /*8a80*/  SYNCS.PHASECHK.TRANS64.TRYWAIT P0, [R0+URZ], R3 ;  /* 0x00000003000075a7 */ /* 0x0022a400080011ff */
[----:B--2---:R-:W-:Y:S05]  /*8a90*/  @!P0 NANOSLEEP.SYNCS 0x989680 ;  /* 0x009896800000895d */ /* 0x004fea0003900000 */
[----:B------:R-:W2:Y:S02]  /*8aa0*/  @!P0 SYNCS.PHASECHK.TRANS64 P0, [R0+URZ], R3 ;  /* 0x00000003000085a7 */ /* 0x000ea400080010ff */
[----:B--2---:R-:W-:Y:S05]  /*8ab0*/  @!P0 BRA `(.L_x_174) ;  /* 0xfffffffc00f08947 */ /* 0x004fea000383ffff */
[----:B------:R-:W-:Y:S05]  /*8ac0*/  BRA `(.L_x_175) ;  /* 0xffffffa800447947 */ /* 0x000fea000383ffff */
.L_x_57:
[----:B------:R-:W-:-:S07]  /*8ad0*/  MOV R0, UR5 ;  /* 0x0000000500007c02 */ /* 0x000fce0008000f00 */
.L_x_176:
[----:B-1----:R1:W2:Y:S02]  /*8ae0*/  SYNCS.PHASECHK.TRANS64.TRYWAIT P0, [R0+URZ], R3 ;  /* 0x00000003000075a7 */ /* 0x0022a400080011ff */
[----:B--2---:R-:W-:Y:S05]  /*8af0*/  @!P0 NANOSLEEP.SYNCS 0x989680 ;  /* 0x009896800000895d */ /* 0x004fea0003900000 */
[----:B------:R-:W2:Y:S02]  /*8b00*/  @!P0 SYNCS.PHASECHK.TRANS64 P0, [R0+URZ], R3 ;  /* 0x00000003000085a7 */ /* 0x000ea400080010ff */
[----:B--2---:R-:W-:Y:S05]  /*8b10*/  @!P0 BRA `(.L_x_176) ;  /* 0xfffffffc00f08947 */ /* 0x004fea000383ffff */
[----:B------:R-:W-:Y:S05]  /*8b20*/  BRA `(.L_x_177) ;  /* 0xffffffa800507947 */ /* 0x000fea000383ffff */
.L_x_58:
[----:B------:R-:W-:-:S07]  /*8b30*/  MOV R0, UR5 ;  /* 0x0000000500007c02 */ /* 0x000fce0008000f00 */
.L_x_178:
[----:B-1----:R1:W2:Y:S02]  /*8b40*/  SYNCS.PHASECHK.TRANS64.TRYWAIT P0, [R0+URZ], R3 ;  /* 0x00000003000075a7 */ /* 0x0022a400080011ff */
[----:B--2---:R-:W-:Y:S05]  /*8b50*/  @!P0 NANOSLEEP.SYNCS 0x989680 ;  /* 0x009896800000895d */ /* 0x004fea0003900000 */
[----:B------:R-:W2:Y:S02]  /*8b60*/  @!P0 SYNCS.PHASECHK.TRANS64 P0, [R0+URZ], R3 ;  /* 0x00000003000085a7 */ /* 0x000ea400080010ff */
[----:B--2---:R-:W-:Y:S05]  /*8b70*/  @!P0 BRA `(.L_x_178) ;  /* 0xfffffffc00f08947 */ /* 0x004fea000383ffff */
[----:B------:R-:W-:Y:S05]  /*8b80*/  BRA `(.L_x_179) ;  /* 0xffffffa8005c7947 */ /* 0x000fea000383ffff */
.L_x_61:
[----:B--2---:R2:W3:Y:S02]  /*8b90*/  SYNCS.PHASECHK.TRANS64.TRYWAIT P0, [R2+URZ+0x1a0], R5 ;  /* 0x0001a005020075a7 */ /* 0x0044e400080011ff */
[----:B---3--:R-:W-:Y:S05]  /*8ba0*/  @!P0 NANOSLEEP.SYNCS 0x989680 ;  /* 0x009896800000895d */ /* 0x008fea0003900000 */
[----:B------:R-:W3:Y:S02]  /*8bb0*/  @!P0 SYNCS.PHASECHK.TRANS64 P0, [R2+URZ+0x1a0], R5 ;  /* 0x0001a005020085a7 */ /* 0x000ee400080010ff */
[----:B---3--:R-:W-:Y:S05]  /*8bc0*/  @!P0 BRA `(.L_x_61) ;  /* 0xfffffffc00f08947 */ /* 0x008fea000383ffff */
[----:B------:R-:W-:Y:S05]  /*8bd0*/  BRA `(.L_x_180) ;  /* 0xffffffa800c07947 */ /* 0x000fea000383ffff */
.L_x_62:
[----:B------:R-:W-:-:S07]  /*8be0*/  MOV R2, UR4 ;  /* 0x0000000400027c02 */ /* 0x000fce0008000f00 */
.L_x_181:
[----:B--2---:R2:W3:Y:S02]  /*8bf0*/  SYNCS.PHASECHK.TRANS64.TRYWAIT P0, [R2+URZ+0x150], R5 ;  /* 0x00015005020075a7 */ /* 0x0044e400080011ff */
[----:B---3--:R-:W-:Y:S05]  /*8c00*/  @!P0 NANOSLEEP.SYNCS 0x989680 ;  /* 0x009896800000895d */ /* 0x008fea0003900000 */
[----:B------:R-:W3:Y:S02]  /*8c10*/  @!P0 SYNCS.PHASECHK.TRANS64 P0, [R2+URZ+0x150], R5 ;  /* 0x00015005020085a7 */ /* 0x000ee400080010ff */
[----:B---3--:R-:W-:Y:S05]  /*8c20*/  @!P0 BRA `(.L_x_181) ;  /* 0xfffffffc00f08947 */ /* 0x008fea000383ffff */
[----:B------:R-:W-:Y:S05]  /*8c30*/  BRA `(.L_x_182) ;  /* 0xffffffa800d07947 */ /* 0x000fea000383ffff */
.L_x_63:
[----:B--2---:R2:W3:Y:S02]  /*8c40*/  SYNCS.PHASECHK.TRANS64.TRYWAIT P1, [R2+URZ+0x140], R5 ;  /* 0x00014005020075a7 */ /* 0x0044e400080211ff */
[----:B---3--:R-:W-:Y:S05]  /*8c50*/  @!P1 NANOSLEEP.SYNCS 0x989680 ;  /* 0x009896800000995d */ /* 0x008fea0003900000 */
[----:B------:R-:W3:Y:S02]  /*8c60*/  @!P1 SYNCS.PHASECHK.TRANS64 P1, [R2+URZ+0x140], R5 ;  /* 0x00014005020095a7 */ /* 0x000ee400080210ff */
[----:B---3--:R-:W-:Y:S05]  /*8c70*/  @!P1 BRA `(.L_x_63) ;  /* 0xfffffffc00f09947 */ /* 0x008fea000383ffff */
[----:B------:R-:W-:Y:S05]  /*8c80*/  BRA `(.L_x_183) ;  /* 0xffffffac00007947 */ /* 0x000fea000383ffff */
.L_x_66:
[----:B------:R-:W-:-:S07]  /*8c90*/  MOV R0, UR4 ;  /* 0x0000000400007c02 */ /* 0x000fce0008000f00 */
.L_x_184:
[----:B--2---:R2:W3:Y:S02]  /*8ca0*/  SYNCS.PHASECHK.TRANS64.TRYWAIT P0, [R0+URZ+0x150], R3 ;  /* 0x00015003000075a7 */ /* 0x0044e400080011ff */
[----:B---3--:R-:W-:Y:S05]  /*8cb0*/  @!P0 NANOSLEEP.SYNCS 0x989680 ;  /* 0x009896800000895d */ /* 0x008fea0003900000 */
[----:B------:R-:W3:Y:S02]  /*8cc0*/  @!P0 SYNCS.PHASECHK.TRANS64 P0, [R0+URZ+0x150], R3 ;  /* 0x00015003000085a7 */ /* 0x000ee400080010ff */
[----:B---3--:R-:W-:Y:S05]  /*8cd0*/  @!P0 BRA `(.L_x_184) ;  /* 0xfffffffc00f08947 */ /* 0x008fea000383ffff */
[----:B------:R-:W-:Y:S05]  /*8ce0*/  BRA `(.L_x_65) ;  /* 0xffffffac00547947 */ /* 0x000fea000383ffff */
.L_x_75:
[----:B--2---:R-:W-:-:S04]  /*8cf0*/  MOV R0, UR5 ;  /* 0x0000000500007c02 */ /* 0x004fc80008000f00 */
[----:B------:R2:W3:Y:S03]  /*8d00*/  SYNCS.PHASECHK.TRANS64.TRYWAIT P0, [R0+URZ+0x8], R7 ;  /* 0x00000807000075a7 */ /* 0x0004e600080011ff */
[----:B---3--:R-:W-:Y:S05]  /*8d10*/  @!P0 NANOSLEEP.SYNCS 0x989680 ;  /* 0x009896800000895d */ /* 0x008fea0003900000 */
[----:B------:R-:W3:Y:S02]  /*8d20*/  @!P0 SYNCS.PHASECHK.TRANS64 P0, [R0+URZ+0x8], R7 ;  /* 0x00000807000085a7 */ /* 0x000ee400080010ff */
[----:B---3--:R-:W-:Y:S05]  /*8d30*/  @!P0 BRA `(.L_x_75) ;  /* 0xfffffffc00ec8947 */ /* 0x008fea000383ffff */
[----:B------:R-:W-:Y:S05]  /*8d40*/  BRA `(.L_x_74) ;  /* 0xffffffb0000c7947 */ /* 0x000fea000383ffff */
.L_x_77:
[----:B------:R-:W-:Y:S01]  /*8d50*/  BSSY B0, `(.L_x_185) ;  /* 0x0000006000007945 */ /* 0x000fe20003800000 */
[----:B------:R-:W-:-:S07]  /*8d60*/  MOV R15, 0xffffffff ;  /* 0xffffffff000f7802 */ /* 0x000fce0000000f00 */
[----:B-12--5:R-:W-:Y:S05]  /*8d70*/  WARPSYNC.COLLECTIVE R15, `(.L_x_186) ;  /* 0x000000000f0c7348 */ /* 0x026fea0003c00000 */
[----:B------:R-:W-:Y:S02]  /*8d80*/  ELECT P6, UR79, PT ;  /* 0x00000000004f782f */ /* 0x000fe400038c0000 */
[----:B------:R-:W-:Y:S01]  /*8d90*/  MOV R14, UR79 ;  /* 0x0000004f000e7c02 */ /* 0x000fe20008000f00 */
[----:B-12--5:R-:W-:Y:S10]  /*8da0*/  ENDCOLLECTIVE ;  /* 0x000000000000791b */ /* 0x026ff40003800000 */
.L_x_186:
[----:B------:R-:W-:Y:S05]  /*8db0*/  BSYNC B0 ;  /* 0x0000000000007941 */ /* 0x000fea0003800000 */
.L_x_185:
[----:B------:R-:W-:Y:S01]  /*8dc0*/  PLOP3.LUT P0, PT, P6, PT, PT, 0x80, 0x8 ;  /* 0x000000000008781c */ /* 0x000fe2000370f070 */
[----:B------:R-:W-:-:S12]  /*8dd0*/  BRA `(.L_x_187) ;  /* 0xffffffb000387947 */ /* 0x000fd8000383ffff */
.L_x_79:
[----:B--2---:R-:W-:-:S04]  /*8de0*/  MOV R0, UR5 ;  /* 0x0000000500007c02 */ /* 0x004fc80008000f00 */
[----:B------:R2:W3:Y:S03]  /*8df0*/  SYNCS.PHASECHK.TRANS64.TRYWAIT P0, [R0+URZ+0x8], R5 ;  /* 0x00000805000075a7 */ /* 0x0004e600080011ff */
[----:B---3--:R-:W-:Y:S05]  /*8e00*/  @!P0 NANOSLEEP.SYNCS 0x989680 ;  /* 0x009896800000895d */ /* 0x008fea0003900000 */
[----:B------:R-:W3:Y:S02]  /*8e10*/  @!P0 SYNCS.PHASECHK.TRANS64 P0, [R0+URZ+0x8], R5 ;  /* 0x00000805000085a7 */ /* 0x000ee400080010ff */
[----:B---3--:R-:W-:Y:S05]  /*8e20*/  @!P0 BRA `(.L_x_79) ;  /* 0xfffffffc00ec8947 */ /* 0x008fea000383ffff */
[----:B------:R-:W-:Y:S05]  /*8e30*/  BRA `(.L_x_78) ;  /* 0xffffffb0003c7947 */ /* 0x000fea000383ffff */
.L_x_80:
[----:B-1----:R1:W2:Y:S02]  /*8e40*/  SYNCS.PHASECHK.TRANS64.TRYWAIT P0, [R0+URZ+0x140], R5 ;  /* 0x00014005000075a7 */ /* 0x0022a400080011ff */
[----:B--2---:R-:W-:Y:S05]  /*8e50*/  @!P0 NANOSLEEP.SYNCS 0x989680 ;  /* 0x009896800000895d */ /* 0x004fea0003900000 */
[----:B------:R-:W2:Y:S02]  /*8e60*/  @!P0 SYNCS.PHASECHK.TRANS64 P0, [R0+URZ+0x140], R5 ;  /* 0x00014005000085a7 */ /* 0x000ea400080010ff */
[----:B--2---:R-:W-:Y:S05]  /*8e70*/  @!P0 BRA `(.L_x_80) ;  /* 0xfffffffc00f08947 */ /* 0x004fea000383ffff */
[----:B------:R-:W-:Y:S05]  /*8e80*/  BRA `(.L_x_188) ;  /* 0xffffffb400287947 */ /* 0x000fea000383ffff */
.L_x_82:
[----:B------:R-:W-:-:S07]  /*8e90*/  MOV R0, UR31 ;  /* 0x0000001f00007c02 */ /* 0x000fce0008000f00 */
.L_x_189:
[----:B-1----:R1:W2:Y:S02]  /*8ea0*/  SYNCS.PHASECHK.TRANS64.TRYWAIT P0, [R0+URZ+0x180], R5 ;  /* 0x00018005000075a7 */ /* 0x0022a400080011ff */
[----:B--2---:R-:W-:Y:S05]  /*8eb0*/  @!P0 NANOSLEEP.SYNCS 0x989680 ;  /* 0x009896800000895d */ /* 0x004fea0003900000 */
[----:B------:R-:W2:Y:S02]  /*8ec0*/  @!P0 SYNCS.PHASECHK.TRANS64 P0, [R0+URZ+0x180], R5 ;  /* 0x00018005000085a7 */ /* 0x000ea400080010ff */
[----:B--2---:R-:W-:Y:S05]  /*8ed0*/  @!P0 BRA `(.L_x_189) ;  /* 0xfffffffc00f08947 */ /* 0x004fea000383ffff */
[----:B------:R-:W-:Y:S05]  /*8ee0*/  BRA `(.L_x_190) ;  /* 0xffffffb400747947 */ /* 0x000fea000383ffff */
.L_x_85:
[----:B------:R-:W-:Y:S07]  /*8ef0*/  MOV R0, UR5 ;  /* 0x0000000500007c02 */ /* 0x000fee0008000f00 */
.L_x_191:
[----:B-1----:R1:W2:Y:S02]  /*8f00*/  SYNCS.PHASECHK.TRANS64.TRYWAIT P0, [R0+URZ], R5 ;  /* 0x00000005000075a7 */ /* 0x0022a400080011ff */
[----:B--2---:R-:W-:Y:S05]  /*8f10*/  @!P0 NANOSLEEP.SYNCS 0x989680 ;  /* 0x009896800000895d */ /* 0x004fea0003900000 */
[----:B------:R-:W2:Y:S02]  /*8f20*/  @!P0 SYNCS.PHASECHK.TRANS64 P0, [R0+URZ], R5 ;  /* 0x00000005000085a7 */ /* 0x000ea400080010ff */
[----:B--2---:R-:W-:Y:S05]  /*8f30*/  @!P0 BRA `(.L_x_191) ;  /* 0xfffffffc00f08947 */ /* 0x004fea000383ffff */
[----:B------:R-:W-:Y:S05]  /*8f40*/  BRA `(.L_x_84) ;  /* 0xffffffb400887947 */ /* 0x000fea000383ffff */
.L_x_89:
[----:B-1----:R-:W-:-:S07]  /*8f50*/  MOV R0, UR4 ;  /* 0x0000000400007c02 */ /* 0x002fce0008000f00 */
.L_x_192:
[----:B-1----:R1:W2:Y:S02]  /*8f60*/  SYNCS.PHASECHK.TRANS64.TRYWAIT P0, [R0+URZ], R3 ;  /* 0x00000003000075a7 */ /* 0x0022a400080011ff */
[----:B--2---:R-:W-:Y:S05]  /*8f70*/  @!P0 NANOSLEEP.SYNCS 0x989680 ;  /* 0x009896800000895d */ /* 0x004fea0003900000 */
[----:B------:R-:W2:Y:S02]  /*8f80*/  @!P0 SYNCS.PHASECHK.TRANS64 P0, [R0+URZ], R3 ;  /* 0x00000003000085a7 */ /* 0x000ea400080010ff */
[----:B--2---:R-:W-:Y:S05]  /*8f90*/  @!P0 BRA `(.L_x_192) ;  /* 0xfffffffc00f08947 */ /* 0x004fea000383ffff */
[----:B------:R-:W-:Y:S05]  /*8fa0*/  BRA `(.L_x_193) ;  /* 0xffffffb8007c7947 */ /* 0x000fea000383ffff */
.L_x_90:
[----:B------:R-:W-:-:S07]  /*8fb0*/  MOV R0, UR5 ;  /* 0x0000000500007c02 */ /* 0x000fce0008000f00 */
.L_x_194:
[----:B-1----:R1:W2:Y:S02]  /*8fc0*/  SYNCS.PHASECHK.TRANS64.TRYWAIT P0, [R0+URZ], R3 ;  /* 0x00000003000075a7 */ /* 0x0022a400080011ff */
[----:B--2---:R-:W-:Y:S05]  /*8fd0*/  @!P0 NANOSLEEP.SYNCS 0x989680 ;  /* 0x009896800000895d */ /* 0x004fea0003900000 */
[----:B------:R-:W2:Y:S02]  /*8fe0*/  @!P0 SYNCS.PHASECHK.TRANS64 P0, [R0+URZ], R3 ;  /* 0x00000003000085a7 */ /* 0x000ea400080010ff */
[----:B--2---:R-:W-:Y:S05]  /*8ff0*/  @!P0 BRA `(.L_x_194) ;  /* 0xfffffffc00f08947 */ /* 0x004fea000383ffff */
[----:B------:R-:W-:Y:S05]  /*9000*/  BRA `(.L_x_195) ;  /* 0xffffffb800887947 */ /* 0x000fea000383ffff */
.L_x_91:
[----:B------:R-:W-:-:S07]  /*9010*/  MOV R0, UR5 ;  /* 0x0000000500007c02 */ /* 0x000fce0008000f00 */
.L_x_196:
[----:B-1----:R1:W2:Y:S02]  /*9020*/  SYNCS.PHASECHK.TRANS64.TRYWAIT P0, [R0+URZ], R3 ;  /* 0x00000003000075a7 */ /* 0x0022a400080011ff */
[----:B--2---:R-:W-:Y:S05]  /*9030*/  @!P0 NANOSLEEP.SYNCS 0x989680 ;  /* 0x009896800000895d */ /* 0x004fea0003900000 */
[----:B------:R-:W2:Y:S02]  /*9040*/  @!P0 SYNCS.PHASECHK.TRANS64 P0, [R0+URZ], R3 ;  /* 0x00000003000085a7 */ /* 0x000ea400080010ff */
[----:B--2---:R-:W-:Y:S05]  /*9050*/  @!P0 BRA `(.L_x_196) ;  /* 0xfffffffc00f08947 */ /* 0x004fea000383ffff */
[----:B------:R-:W-:Y:S05]  /*9060*/  BRA `(.L_x_197) ;  /* 0xffffffb800947947 */ /* 0x000fea000383ffff */
.L_x_94:
[----:B------:R-:W-:-:S07]  /*9070*/  MOV R0, UR26 ;  /* 0x0000001a00007c02 */ /* 0x000fce0008000f00 */
.L_x_198:
[----:B-1----:R1:W2:Y:S02]  /*9080*/  SYNCS.PHASECHK.TRANS64.TRYWAIT P1, [R0+URZ+0x1c0], R3 ;  /* 0x0001c003000075a7 */ /* 0x0022a400080211ff */
[----:B--2---:R-:W-:Y:S05]  /*9090*/  @!P1 NANOSLEEP.SYNCS 0x989680 ;  /* 0x009896800000995d */ /* 0x004fea0003900000 */
[----:B------:R-:W2:Y:S02]  /*90a0*/  @!P1 SYNCS.PHASECHK.TRANS64 P1, [R0+URZ+0x1c0], R3 ;  /* 0x0001c003000095a7 */ /* 0x000ea400080210ff */
[----:B--2---:R-:W-:Y:S05]  /*90b0*/  @!P1 BRA `(.L_x_198) ;  /* 0xfffffffc00f09947 */ /* 0x004fea000383ffff */
[----:B------:R-:W-:Y:S05]  /*90c0*/  BRA `(.L_x_199) ;  /* 0xffffffb800e07947 */ /* 0x000fea000383ffff */
.L_x_99:
[----:B--2---:R2:W3:Y:S02]  /*90d0*/  SYNCS.PHASECHK.TRANS64.TRYWAIT P0, [R12+URZ+0x140], R9 ;  /* 0x000140090c0075a7 */ /* 0x0044e400080011ff */
[----:B---3--:R-:W-:Y:S05]  /*90e0*/  @!P0 NANOSLEEP.SYNCS 0x989680 ;  /* 0x009896800000895d */ /* 0x008fea0003900000 */
[----:B------:R-:W3:Y:S02]  /*90f0*/  @!P0 SYNCS.PHASECHK.TRANS64 P0, [R12+URZ+0x140], R9 ;  /* 0x000140090c0085a7 */ /* 0x000ee400080010ff */
[----:B---3--:R-:W-:Y:S05]  /*9100*/  @!P0 BRA `(.L_x_99) ;  /* 0xfffffffc00f08947 */ /* 0x008fea000383ffff */
[----:B------:R-:W-:Y:S05]  /*9110*/  BRA `(.L_x_200) ;  /* 0xffffffbc00fc7947 */ /* 0x000fea000383ffff */
.L_x_102:
[----:B------:R-:W-:Y:S07]  /*9120*/  MOV R0, UR29 ;  /* 0x0000001d00007c02 */ /* 0x000fee0008000f00 */
.L_x_201:
[----:B--2---:R2:W3:Y:S02]  /*9130*/  SYNCS.PHASECHK.TRANS64.TRYWAIT P2, [R0+URZ+0x138], R9 ;  /* 0x00013809000075a7 */ /* 0x0044e400080411ff */
[----:B---3--:R-:W-:Y:S05]  /*9140*/  @!P2 NANOSLEEP.SYNCS 0x989680 ;  /* 0x009896800000a95d */ /* 0x008fea0003900000 */
[----:B------:R-:W3:Y:S02]  /*9150*/  @!P2 SYNCS.PHASECHK.TRANS64 P2, [R0+URZ+0x138], R9 ;  /* 0x000138090000a5a7 */ /* 0x000ee400080410ff */
[----:B---3--:R-:W-:Y:S05]  /*9160*/  @!P2 BRA `(.L_x_201) ;  /* 0xfffffffc00f0a947 */ /* 0x008fea000383ffff */
[----:B------:R-:W-:Y:S05]  /*9170*/  BRA `(.L_x_101) ;  /* 0xffffffc400607947 */ /* 0x000fea000383ffff */
.L_x_105:
[----:B------:R-:W-:Y:S07]  /*9180*/  MOV R0, UR4 ;  /* 0x0000000400007c02 */ /* 0x000fee0008000f00 */
.L_x_202:
[----:B--2---:R2:W3:Y:S02]  /*9190*/  SYNCS.PHASECHK.TRANS64.TRYWAIT P0, [R0+URZ+0x118], R9 ;  /* 0x00011809000075a7 */ /* 0x0044e400080011ff */
[----:B---3--:R-:W-:Y:S05]  /*91a0*/  @!P0 NANOSLEEP.SYNCS 0x989680 ;  /* 0x009896800000895d */ /* 0x008fea0003900000 */
[----:B------:R-:W3:Y:S02]  /*91b0*/  @!P0 SYNCS.PHASECHK.TRANS64 P0, [R0+URZ+0x118], R9 ;  /* 0x00011809000085a7 */ /* 0x000ee400080010ff */
[----:B---3--:R-:W-:Y:S05]  /*91c0*/  @!P0 BRA `(.L_x_202) ;  /* 0xfffffffc00f08947 */ /* 0x008fea000383ffff */
[----:B------:R-:W-:Y:S05]  /*91d0*/  BRA `(.L_x_203) ;  /* 0xffffffc400c07947 */ /* 0x000fea000383ffff */
.L_x_106:
[----:B------:R-:W-:Y:S07]  /*91e0*/  MOV R9, UR5 ;  /* 0x0000000500097c02 */ /* 0x000fee0008000f00 */
.L_x_204:
[----:B--2---:R2:W3:Y:S02]  /*91f0*/  SYNCS.PHASECHK.TRANS64.TRYWAIT P0, [R9+URZ+0x118], R6 ;  /* 0x00011806090075a7 */ /* 0x0044e400080011ff */
[----:B---3--:R-:W-:Y:S05]  /*9200*/  @!P0 NANOSLEEP.SYNCS 0x989680 ;  /* 0x009896800000895d */ /* 0x008fea0003900000 */
[----:B------:R-:W3:Y:S02]  /*9210*/  @!P0 SYNCS.PHASECHK.TRANS64 P0, [R9+URZ+0x118], R6 ;  /* 0x00011806090085a7 */ /* 0x000ee400080010ff */
[----:B---3--:R-:W-:Y:S05]  /*9220*/  @!P0 BRA `(.L_x_204) ;  /* 0xfffffffc00f08947 */ /* 0x008fea000383ffff */
[----:B------:R-:W-:Y:S05]  /*9230*/  BRA `(.L_x_205) ;  /* 0xffffffc8003c7947 */ /* 0x000fea000383ffff */
.L_x_108:
[----:B------:R-:W-:-:S07]  /*9240*/  MOV R0, UR4 ;  /* 0x0000000400007c02 */ /* 0x000fce0008000f00 */
.L_x_206:
[----:B--2---:R2:W3:Y:S02]  /*9250*/  SYNCS.PHASECHK.TRANS64.TRYWAIT P0, [R0+URZ], R3 ;  /* 0x00000003000075a7 */ /* 0x0044e400080011ff */
[----:B---3--:R-:W-:Y:S05]  /*9260*/  @!P0 NANOSLEEP.SYNCS 0x989680 ;  /* 0x009896800000895d */ /* 0x008fea0003900000 */
[----:B------:R-:W3:Y:S02]  /*9270*/  @!P0 SYNCS.PHASECHK.TRANS64 P0, [R0+URZ], R3 ;  /* 0x00000003000085a7 */ /* 0x000ee400080010ff */
[----:B---3--:R-:W-:Y:S05]  /*9280*/  @!P0 BRA `(.L_x_206) ;  /* 0xfffffffc00f08947 */ /* 0x008fea000383ffff */
[----:B------:R-:W-:Y:S05]  /*9290*/  BRA `(.L_x_207) ;  /* 0xffffffc800ec7947 */ /* 0x000fea000383ffff */
.L_x_109:
[----:B------:R-:W-:-:S07]  /*92a0*/  MOV R0, UR5 ;  /* 0x0000000500007c02 */ /* 0x000fce0008000f00 */
.L_x_208:
[----:B--2---:R2:W3:Y:S02]  /*92b0*/  SYNCS.PHASECHK.TRANS64.TRYWAIT P0, [R0+URZ], R3 ;  /* 0x00000003000075a7 */ /* 0x0044e400080011ff */
[----:B---3--:R-:W-:Y:S05]  /*92c0*/  @!P0 NANOSLEEP.SYNCS 0x989680 ;  /* 0x009896800000895d */ /* 0x008fea0003900000 */
[----:B------:R-:W3:Y:S02]  /*92d0*/  @!P0 SYNCS.PHASECHK.TRANS64 P0, [R0+URZ], R3 ;  /* 0x00000003000085a7 */ /* 0x000ee400080010ff */
[----:B---3--:R-:W-:Y:S05]  /*92e0*/  @!P0 BRA `(.L_x_208) ;  /* 0xfffffffc00f08947 */ /* 0x008fea000383ffff */
[----:B------:R-:W-:Y:S05]  /*92f0*/  BRA `(.L_x_209) ;  /* 0xffffffc800f87947 */ /* 0x000fea000383ffff */
.L_x_111:
[----:B--2---:R2:W3:Y:S02]  /*9300*/  SYNCS.PHASECHK.TRANS64.TRYWAIT P0, [R3+URZ+0x140], R0 ;  /* 0x00014000030075a7 */ /* 0x0044e400080011ff */
[----:B---3--:R-:W-:Y:S05]  /*9310*/  @!P0 NANOSLEEP.SYNCS 0x989680 ;  /* 0x009896800000895d */ /* 0x008fea0003900000 */
[----:B------:R-:W3:Y:S02]  /*9320*/  @!P0 SYNCS.PHASECHK.TRANS64 P0, [R3+URZ+0x140], R0 ;  /* 0x00014000030085a7 */ /* 0x000ee400080010ff */
[----:B---3--:R-:W-:Y:S05]  /*9330*/  @!P0 BRA `(.L_x_111) ;  /* 0xfffffffc00f08947 */ /* 0x008fea000383ffff */
[----:B------:R-:W-:Y:S05]  /*9340*/  BRA `(.L_x_210) ;  /* 0xffffffcc00f07947 */ /* 0x000fea000383ffff */
.L_x_121:
[----:B-1----:R1:W2:Y:S02]  /*9350*/  SYNCS.PHASECHK.TRANS64.TRYWAIT P0, [R0+URZ+0x100], R5 ;  /* 0x00010005000075a7 */ /* 0x0022a400080011ff */
[----:B--2---:R-:W-:Y:S05]  /*9360*/  @!P0 NANOSLEEP.SYNCS 0x989680 ;  /* 0x009896800000895d */ /* 0x004fea0003900000 */
[----:B------:R-:W2:Y:S02]  /*9370*/  @!P0 SYNCS.PHASECHK.TRANS64 P0, [R0+URZ+0x100], R5 ;  /* 0x00010005000085a7 */ /* 0x000ea400080010ff */
[----:B--2---:R-:W-:Y:S05]  /*9380*/  @!P0 BRA `(.L_x_121) ;  /* 0xfffffffc00f08947 */ /* 0x004fea000383ffff */
[----:B------:R-:W-:Y:S05]  /*9390*/  BRA `(.L_x_120) ;  /* 0xffffffdc006c7947 */ /* 0x000fea000383ffff */
.L_x_123:
[----:B-1----:R1:W3:Y:S02]  /*93a0*/  SYNCS.PHASECHK.TRANS64.TRYWAIT P1, [R80+URZ+0x160], R3 ;  /* 0x00016003500075a7 */ /* 0x0022e400080211ff */
[----:B---3--:R-:W-:Y:S05]  /*93b0*/  @!P1 NANOSLEEP.SYNCS 0x989680 ;  /* 0x009896800000995d */ /* 0x008fea0003900000 */
[----:B------:R-:W3:Y:S02]  /*93c0*/  @!P1 SYNCS.PHASECHK.TRANS64 P1, [R80+URZ+0x160], R3 ;  /* 0x00016003500095a7 */ /* 0x000ee400080210ff */
[----:B---3--:R-:W-:Y:S05]  /*93d0*/  @!P1 BRA `(.L_x_123) ;  /* 0xfffffffc00f09947 */ /* 0x008fea000383ffff */
[----:B------:R-:W-:Y:S05]  /*93e0*/  BRA `(.L_x_122) ;  /* 0xffffffdc00a47947 */ /* 0x000fea000383ffff */
.L_x_134:
[----:B---3--:R3:W4:Y:S02]  /*93f0*/  SYNCS.PHASECHK.TRANS64.TRYWAIT P0, [R3+URZ+0x100], R4 ;  /* 0x00010004030075a7 */ /* 0x00872400080011ff */
[----:B----4-:R-:W-:Y:S05]  /*9400*/  @!P0 NANOSLEEP.SYNCS 0x989680 ;  /* 0x009896800000895d */ /* 0x010fea0003900000 */
[----:B------:R-:W4:Y:S02]  /*9410*/  @!P0 SYNCS.PHASECHK.TRANS64 P0, [R3+URZ+0x100], R4 ;  /* 0x00010004030085a7 */ /* 0x000f2400080010ff */
[----:B----4-:R-:W-:Y:S05]  /*9420*/  @!P0 BRA `(.L_x_134) ;  /* 0xfffffffc00f08947 */ /* 0x010fea000383ffff */
[----:B------:R-:W-:Y:S05]  /*9430*/  BRA `(.L_x_133) ;  /* 0xffffffe400687947 */ /* 0x000fea000383ffff */
        .weak           $__internal_0_$__cuda_sm10x_tcgen05_guardrail_trap_col_being_dealloced_not_returned_by_alloc
        .type           $__internal_0_$__cuda_sm10x_tcgen05_guardrail_trap_col_being_dealloced_not_returned_by_alloc,@function
        .size           $__internal_0_$__cuda_sm10x_tcgen05_guardrail_trap_col_being_dealloced_not_returned_by_alloc,($__internal_1_$__cuda_sm10x_tcgen05_guardrail_trap_phase_invalid_during_alloc - $__internal_0_$__cuda_sm10x_tcgen05_guardrail_trap_col_being_dealloced_not_returned_by_alloc)
$__internal_0_$__cuda_sm10x_tcgen05_guardrail_trap_col_being_dealloced_not_returned_by_alloc:
[----:B------:R-:W-:Y:S05]  /*9440*/  BPT.TRAP 0x1 ;  /* 0x000000040000795c */ /* 0x000fea0000300000 */
[----:B------:R-:W-:-:S04]  /*9450*/  HFMA2 R3, -RZ, RZ, 0, 0 ;  /* 0x00000000ff037431 */ /* 0x000fc800000001ff */
[----:B------:R-:W-:Y:S05]  /*9460*/  RET.REL.NODEC R2 `(_ZN7cutlass13device_kernelINS_4gemm6kernel13GemmUniversalIN4cute5tupleIJiiiiEEENS1_10collective13CollectiveMmaINS1_35MainloopSm100TmaUmmaWarpSpecializedILi16ELi2ELi4ENS5_IJNS4_1CILi4EEENSA_ILi2EEENSA_ILi1EEEEEEEENS5_IJNSA_ILi128EEENSA_ILi64EEENSA_ILi32EEEEEEfNS5_IJlSD_lEEEfSK_NS4_8TiledMMAINS4_8MMA_AtomIJNS4_23SM100_MMA_TF32_2x1SM_SSINS_10tfloat32_tESO_fLi128ELi64ELNS4_4UMMA5MajorE0ELSQ_0ELNSP_7ScaleInE0ELSR_0EEEEEENS4_6LayoutINS5_IJSD_SD_SD_EEENS5_IJNSA_ILi0EEESW_SW_EEEEENS5_IJNS4_10UnderscoreESZ_SZ_EEEEENS4_28SM100_TMA_2SM_LOAD_MULTICASTENS4_14ComposedLayoutINS4_7SwizzleILi3ELi4ELi3EEENS4_18smem_ptr_flag_bitsILi32EEENSU_INS5_IJNSA_ILi8EEESI_EEENS5_IJSI_SD_EEEEEEEvNS4_8identityES12_S1C_vS1D_EENS_8epilogue10collective18CollectiveEpilogueINS1F_23Sm100TmaWarpSpecializedILi3ELi2ELi16ELb1ELb0EEEJNS5_IJSH_SH_SI_EEENS5_IJNSU_ISH_SD_EENSU_INS5_IJNSA_ILi16EEESC_EEENS5_IJSD_SI_EEEEEEEEfSK_fSK_NS1F_6fusion15FusionCallbacksIS1J_NS1R_17LinearCombinationIffffLNS_15FloatRoundStyleE2EEES1K_S1Q_JEEENS4_5SM1004TMEM4LOAD26SM100_TMEM_LOAD_32dp32b16xENS4_13SM90_TMA_LOADENS13_INS14_ILi2ELi4ELi3EEES17_NSU_INS5_IJS18_S1M_EEENS5_IJS1M_SD_EEEEEEENS4_39AutoVectorizingCopyWithAssumedAlignmentILi128EEENS4_14SM90_TMA_STOREES26_S28_S28_EEEvvEEEEvNT_6ParamsE) ;  /* 0xffffff6802e47950 */ /* 0x000fea0003c3ffff */
        .weak           $__internal_1_$__cuda_sm10x_tcgen05_guardrail_trap_phase_invalid_during_alloc
        .type           $__internal_1_$__cuda_sm10x_tcgen05_guardrail_trap_phase_invalid_during_alloc,@function
        .size           $__internal_1_$__cuda_sm10x_tcgen05_guardrail_trap_phase_invalid_during_alloc,($__internal_2_$__cuda_sm10x_tcgen05_guardrail_trap_unallocated_columns_being_dealloced - $__internal_1_$__cuda_sm10x_tcgen05_guardrail_trap_phase_invalid_during_alloc)
$__internal_1_$__cuda_sm10x_tcgen05_guardrail_trap_phase_invalid_during_alloc:
[----:B------:R-:W-:Y:S05]  /*9470*/  BPT.TRAP 0x1 ;  /* 0x000000040000795c */ /* 0x000fea0000300000 */
[----:B------:R-:W-:-:S04]  /*9480*/  MOV R5, 0x0 ;  /* 0x0000000000057802 */ /* 0x000fc80000000f00 */
[----:B------:R-:W-:Y:S05]  /*9490*/  RET.REL.NODEC R4 `(_ZN7cutlass13device_kernelINS_4gemm6kernel13GemmUniversalIN4cute5tupleIJiiiiEEENS1_10collective13CollectiveMmaINS1_35MainloopSm100TmaUmmaWarpSpecializedILi16ELi2ELi4ENS5_IJNS4_1CILi4EEENSA_ILi2EEENSA_ILi1EEEEEEEENS5_IJNSA_ILi128EEENSA_ILi64EEENSA_ILi32EEEEEEfNS5_IJlSD_lEEEfSK_NS4_8TiledMMAINS4_8MMA_AtomIJNS4_23SM100_MMA_TF32_2x1SM_SSINS_10tfloat32_tESO_fLi128ELi64ELNS4_4UMMA5MajorE0ELSQ_0ELNSP_7ScaleInE0ELSR_0EEEEEENS4_6LayoutINS5_IJSD_SD_SD_EEENS5_IJNSA_ILi0EEESW_SW_EEEEENS5_IJNS4_10UnderscoreESZ_SZ_EEEEENS4_28SM100_TMA_2SM_LOAD_MULTICASTENS4_14ComposedLayoutINS4_7SwizzleILi3ELi4ELi3EEENS4_18smem_ptr_flag_bitsILi32EEENSU_INS5_IJNSA_ILi8EEESI_EEENS5_IJSI_SD_EEEEEEEvNS4_8identityES12_S1C_vS1D_EENS_8epilogue10collective18CollectiveEpilogueINS1F_23Sm100TmaWarpSpecializedILi3ELi2ELi16ELb1ELb0EEEJNS5_IJSH_SH_SI_EEENS5_IJNSU_ISH_SD_EENSU_INS5_IJNSA_ILi16EEESC_EEENS5_IJSD_SI_EEEEEEEEfSK_fSK_NS1F_6fusion15FusionCallbacksIS1J_NS1R_17LinearCombinationIffffLNS_15FloatRoundStyleE2EEES1K_S1Q_JEEENS4_5SM1004TMEM4LOAD26SM100_TMEM_LOAD_32dp32b16xENS4_13SM90_TMA_LOADENS13_INS14_ILi2ELi4ELi3EEES17_NSU_INS5_IJS18_S1M_EEENS5_IJS1M_SD_EEEEEEENS4_39AutoVectorizingCopyWithAssumedAlignmentILi128EEENS4_14SM90_TMA_STOREES26_S28_S28_EEEvvEEEEvNT_6ParamsE) ;  /* 0xffffff6804d87950 */ /* 0x000fea0003c3ffff */
        .weak           $__internal_2_$__cuda_sm10x_tcgen05_guardrail_trap_unallocated_columns_being_dealloced
        .type           $__internal_2_$__cuda_sm10x_tcgen05_guardrail_trap_unallocated_columns_being_dealloced,@function
        .size           $__internal_2_$__cuda_sm10x_tcgen05_guardrail_trap_unallocated_columns_being_dealloced,(.L_x_212 - $__internal_2_$__cuda_sm10x_tcgen05_guardrail_trap_unallocated_columns_being_dealloced)
$__internal_2_$__cuda_sm10x_tcgen05_guardrail_trap_unallocated_columns_being_dealloced:
[----:B------:R-:W-:Y:S05]  /*94a0*/  BPT.TRAP 0x1 ;  /* 0x000000040000795c */ /* 0x000fea0000300000 */
[----:B------:R-:W-:-:S04]  /*94b0*/  HFMA2 R3, -RZ, RZ, 0, 0 ;  /* 0x00000000ff037431 */ /* 0x000fc800000001ff */
[----:B------:R-:W-:Y:S05]  /*94c0*/  RET.REL.NODEC R2 `(_ZN7cutlass13device_kernelINS_4gemm6kernel13GemmUniversalIN4cute5tupleIJiiiiEEENS1_10collective13CollectiveMmaINS1_35MainloopSm100TmaUmmaWarpSpecializedILi16ELi2ELi4ENS5_IJNS4_1CILi4EEENSA_ILi2EEENSA_ILi1EEEEEEEENS5_IJNSA_ILi128EEENSA_ILi64EEENSA_ILi32EEEEEEfNS5_IJlSD_lEEEfSK_NS4_8TiledMMAINS4_8MMA_AtomIJNS4_23SM100_MMA_TF32_2x1SM_SSINS_10tfloat32_tESO_fLi128ELi64ELNS4_4UMMA5MajorE0ELSQ_0ELNSP_7ScaleInE0ELSR_0EEEEEENS4_6LayoutINS5_IJSD_SD_SD_EEENS5_IJNSA_ILi0EEESW_SW_EEEEENS5_IJNS4_10UnderscoreESZ_SZ_EEEEENS4_28SM100_TMA_2SM_LOAD_MULTICASTENS4_14ComposedLayoutINS4_7SwizzleILi3ELi4ELi3EEENS4_18smem_ptr_flag_bitsILi32EEENSU_INS5_IJNSA_ILi8EEESI_EEENS5_IJSI_SD_EEEEEEEvNS4_8identityES12_S1C_vS1D_EENS_8epilogue10collective18CollectiveEpilogueINS1F_23Sm100TmaWarpSpecializedILi3ELi2ELi16ELb1ELb0EEEJNS5_IJSH_SH_SI_EEENS5_IJNSU_ISH_SD_EENSU_INS5_IJNSA_ILi16EEESC_EEENS5_IJSD_SI_EEEEEEEEfSK_fSK_NS1F_6fusion15FusionCallbacksIS1J_NS1R_17LinearCombinationIffffLNS_15FloatRoundStyleE2EEES1K_S1Q_JEEENS4_5SM1004TMEM4LOAD26SM100_TMEM_LOAD_32dp32b16xENS4_13SM90_TMA_LOADENS13_INS14_ILi2ELi4ELi3EEES17_NSU_INS5_IJS18_S1M_EEENS5_IJS1M_SD_EEEEEEENS4_39AutoVectorizingCopyWithAssumedAlignmentILi128EEENS4_14SM90_TMA_STOREES26_S28_S28_EEEvvEEEEvNT_6ParamsE) ;  /* 0xffffff6802cc7950 */ /* 0x000fea0003c3ffff */
.L_x_211:
[----:B------:R-:W-:-:S00]  /*94d0*/  BRA `(.L_x_211) ;  /* 0xfffffffc00fc7947 */ /* 0x000fc0000383ffff */
[----:B------:R-:W-:-:S00]  /*94e0*/  NOP ;  /* 0x0000000000007918 */ /* 0x000fc00000000000 */
        /* <DEDUP_REMOVED lines=9> */
.L_x_212:


//--------------------- .nv.global.init           --------------------------
	.section	.nv.global.init,"aw",@progbits
.nv.global.init:
	.type		$str$27,@object
	.size		$str$27,($str$28 - $str$27)
$str$27:
        /*0000*/ 	.byte	0x28, 0x61, 0x64, 0x64, 0x72, 0x65, 0x73, 0x73, 0x20, 0x26, 0x20, 0x6d, 0x61, 0x73, 0x6b, 0x29
        /*0010*/ 	.byte	0x20, 0x3d, 0x3d, 0x20, 0x30, 0x00
	.type		$str$28,@object
	.size		$str$28,($str$26 - $str$28)
$str$28:
        /*0016*/ 	.byte	0x2f, 0x74, 0x6d, 0x70, 0x2f, 0x63, 0x75, 0x74, 0x6c, 0x61, 0x73, 0x73, 0x5f, 0x73, 0x77, 0x65
        /*0026*/ 	.byte	0x65, 0x70, 0x5f, 0x73, 0x72, 0x63, 0x2f, 0x69, 0x6e, 0x63, 0x6c, 0x75, 0x64, 0x65, 0x2f, 0x63
        /*0036*/ 	.byte	0x75, 0x74, 0x65, 0x2f, 0x70, 0x6f, 0x69, 0x6e, 0x74, 0x65, 0x72, 0x5f, 0x66, 0x6c, 0x61, 0x67
        /*0046*/ 	.byte	0x67, 0x65, 0x64, 0x2e, 0x68, 0x70, 0x70, 0x00
	.type		$str$26,@object
	.size		$str$26,($str$25 - $str$26)
$str$26:
        /*004e*/ 	.byte	0x2f, 0x74, 0x6d, 0x70, 0x2f, 0x63, 0x75, 0x74, 0x6c, 0x61, 0x73, 0x73, 0x5f, 0x73, 0x77, 0x65
        /*005e*/ 	.byte	0x65, 0x70, 0x5f, 0x73, 0x72, 0x63, 0x2f, 0x69, 0x6e, 0x63, 0x6c, 0x75, 0x64, 0x65, 0x2f, 0x63
        /*006e*/ 	.byte	0x75, 0x74, 0x65, 0x2f, 0x61, 0x74, 0x6f, 0x6d, 0x2f, 0x63, 0x6f, 0x70, 0x79, 0x5f, 0x74, 0x72
        /*007e*/ 	.byte	0x61, 0x69, 0x74, 0x73, 0x5f, 0x73, 0x6d, 0x31, 0x30, 0x30, 0x2e, 0x68, 0x70, 0x70, 0x00
	.type		$str$25,@object
	.size		$str$25,(__unnamed_1 - $str$25)
$str$25:
        /*008d*/ 	.byte	0x28, 0x28, 0x75, 0x69, 0x6e, 0x74, 0x33, 0x32, 0x5f, 0x74, 0x28, 0x74, 0x68, 0x72, 0x65, 0x61
        /*009d*/ 	.byte	0x64, 0x49, 0x64, 0x78, 0x2e, 0x78, 0x29, 0x20, 0x2f, 0x20, 0x33, 0x32, 0x29, 0x20, 0x25, 0x20
        /*00ad*/ 	.byte	0x34, 0x29, 0x20, 0x3d, 0x3d, 0x20, 0x28, 0x28, 0x28, 0x74, 0x6d, 0x65, 0x6d, 0x5f, 0x61, 0x64
        /*00bd*/ 	.byte	0x64, 0x72, 0x20, 0x3e, 0x3e, 0x20, 0x31, 0x36, 0x29, 0x20, 0x2f, 0x20, 0x33, 0x32, 0x29, 0x20
        /*00cd*/ 	.byte	0x25, 0x20, 0x34, 0x29, 0x00
	.type		__unnamed_1,@object
	.size		__unnamed_1,(__unnamed_2 - __unnamed_1)
__unnamed_1:
        /*00d2*/ 	.byte	0x61, 0x75, 0x74, 0x6f, 0x20, 0x63, 0x75, 0x74, 0x65, 0x3a, 0x3a, 0x61, 0x73, 0x5f, 0x70, 0x6f
        /* <DEDUP_REMOVED lines=23> */
        /*0252*/ 	.byte	0x3a, 0x3a, 0x43, 0x3c, 0x32, 0x30, 0x34, 0x38, 0x3e, 0x3e, 0x3e, 0x3e, 0x5d, 0x00
	.type		__unnamed_2,@object
	.size		__unnamed_2,(.L_2 - __unnamed_2)
__unnamed_2:
        /* <DEDUP_REMOVED lines=42> */
        /*0500*/ 	.byte	0x3e, 0x5d, 0x00
.L_2:


//--------------------- .nv.shared._ZN7cutlass13device_kernelINS_4gemm6kernel13GemmUniversalIN4cute5tupleIJiiiiEEENS1_10collective13CollectiveMmaINS1_35MainloopSm100TmaUmmaWarpSpecializedILi16ELi2ELi4ENS5_IJNS4_1CILi4EEENSA_ILi2EEENSA_ILi1EEEEEEEENS5_IJNSA_ILi128EEENSA_ILi64EEENSA_ILi32EEEEEEfNS5_IJlSD_lEEEfSK_NS4_8TiledMMAINS4_8MMA_AtomIJNS4_23SM100_MMA_TF32_2x1SM_SSINS_10tfloat32_tESO_fLi128ELi64ELNS4_4UMMA5MajorE0ELSQ_0ELNSP_7ScaleInE0ELSR_0EEEEEENS4_6LayoutINS5_IJSD_SD_SD_EEENS5_IJNSA_ILi0EEESW_SW_EEEEENS5_IJNS4_10UnderscoreESZ_SZ_EEEEENS4_28SM100_TMA_2SM_LOAD_MULTICASTENS4_14ComposedLayoutINS4_7SwizzleILi3ELi4ELi3EEENS4_18smem_ptr_flag_bitsILi32EEENSU_INS5_IJNSA_ILi8EEESI_EEENS5_IJSI_SD_EEEEEEEvNS4_8identityES12_S1C_vS1D_EENS_8epilogue10collective18CollectiveEpilogueINS1F_23Sm100TmaWarpSpecializedILi3ELi2ELi16ELb1ELb0EEEJNS5_IJSH_SH_SI_EEENS5_IJNSU_ISH_SD_EENSU_INS5_IJNSA_ILi16EEESC_EEENS5_IJSD_SI_EEEEEEEEfSK_fSK_NS1F_6fusion15FusionCallbacksIS1J_NS1R_17LinearCombinationIffffLNS_15FloatRoundStyleE2EEES1K_S1Q_JEEENS4_5SM1004TMEM4LOAD26SM100_TMEM_LOAD_32dp32b16xENS4_13SM90_TMA_LOADENS13_INS14_ILi2ELi4ELi3EEES17_NSU_INS5_IJS18_S1M_EEENS5_IJS1M_SD_EEEEEEENS4_39AutoVectorizingCopyWithAssumedAlignmentILi128EEENS4_14SM90_TMA_STOREES26_S28_S28_EEEvvEEEEvNT_6ParamsE --------------------------
	.section	.nv.shared._ZN7cutlass13device_kernelINS_4gemm6kernel13GemmUniversalIN4cute5tupleIJiiiiEEENS1_10collective13CollectiveMmaINS1_35MainloopSm100TmaUmmaWarpSpecializedILi16ELi2ELi4ENS5_IJNS4_1CILi4EEENSA_ILi2EEENSA_ILi1EEEEEEEENS5_IJNSA_ILi128EEENSA_ILi64EEENSA_ILi32EEEEEEfNS5_IJlSD_lEEEfSK_NS4_8TiledMMAINS4_8MMA_AtomIJNS4_23SM100_MMA_TF32_2x1SM_SSINS_10tfloat32_tESO_fLi128ELi64ELNS4_4UMMA5MajorE0ELSQ_0ELNSP_7ScaleInE0ELSR_0EEEEEENS4_6LayoutINS5_IJSD_SD_SD_EEENS5_IJNSA_ILi0EEESW_SW_EEEEENS5_IJNS4_10UnderscoreESZ_SZ_EEEEENS4_28SM100_TMA_2SM_LOAD_MULTICASTENS4_14ComposedLayoutINS4_7SwizzleILi3ELi4ELi3EEENS4_18smem_ptr_flag_bitsILi32EEENSU_INS5_IJNSA_ILi8EEESI_EEENS5_IJSI_SD_EEEEEEEvNS4_8identityES12_S1C_vS1D_EENS_8epilogue10collective18CollectiveEpilogueINS1F_23Sm100TmaWarpSpecializedILi3ELi2ELi16ELb1ELb0EEEJNS5_IJSH_SH_SI_EEENS5_IJNSU_ISH_SD_EENSU_INS5_IJNSA_ILi16EEESC_EEENS5_IJSD_SI_EEEEEEEEfSK_fSK_NS1F_6fusion15FusionCallbacksIS1J_NS1R_17LinearCombinationIffffLNS_15FloatRoundStyleE2EEES1K_S1Q_JEEENS4_5SM1004TMEM4LOAD26SM100_TMEM_LOAD_32dp32b16xENS4_13SM90_TMA_LOADENS13_INS14_ILi2ELi4ELi3EEES17_NSU_INS5_IJS18_S1M_EEENS5_IJS1M_SD_EEEEEEENS4_39AutoVectorizingCopyWithAssumedAlignmentILi128EEENS4_14SM90_TMA_STOREES26_S28_S28_EEEvvEEEEvNT_6ParamsE,"aw",@nobits
	.sectionflags	@""
	.align	16
	.zero		1024


//--------------------- .nv.shared.reserved.0     --------------------------
	.section	.nv.shared.reserved.0,"aw",@nobits
	.weak		__nv_reservedSMEM_offset_0_alias
	.size		__nv_reservedSMEM_offset_0_alias, 0, 64
	.other		__nv_reservedSMEM_offset_0_alias,@"STO_CUDA_RESERVED_SHARED STV_DEFAULT"
__nv_reservedSMEM_offset_0_alias:
	.zero		0
.nv.shared.reserved.0:
	.zero		64
	.weak		__nv_reservedSMEM_tcgen05_partition
	.type		__nv_reservedSMEM_tcgen05_partition,@object
	.size		__nv_reservedSMEM_tcgen05_partition,(.L_0 - __nv_reservedSMEM_tcgen05_partition)
__nv_reservedSMEM_tcgen05_partition:
	.zero		32
.L_0:


//--------------------- .nv.global                --------------------------
	.section	.nv.global,"aw",@nobits
.nv.global:
	.type		_ZN40_INTERNAL_81ca3c9f_4_k_cu_e28c6f19_238414cute1_E,@object
	.size		_ZN40_INTERNAL_81ca3c9f_4_k_cu_e28c6f19_238414cute1_E,(_ZN40_INTERNAL_81ca3c9f_4_k_cu_e28c6f19_238414cuda3std3__45__cpo6cbeginE - _ZN40_INTERNAL_81ca3c9f_4_k_cu_e28c6f19_238414cute1_E)
_ZN40_INTERNAL_81ca3c9f_4_k_cu_e28c6f19_238414cute1_E:
	.zero		1
	.type		_ZN40_INTERNAL_81ca3c9f_4_k_cu_e28c6f19_238414cuda3std3__45__cpo6cbeginE,@object
	.size		_ZN40_INTERNAL_81ca3c9f_4_k_cu_e28c6f19_238414cuda3std3__45__cpo6cbeginE,(_ZN40_INTERNAL_81ca3c9f_4_k_cu_e28c6f19_238414cuda3std3__48in_placeE - _ZN40_INTERNAL_81ca3c9f_4_k_cu_e28c6f19_238414cuda3std3__45__cpo6cbeginE)
_ZN40_INTERNAL_81ca3c9f_4_k_cu_e28c6f19_238414cuda3std3__45__cpo6cbeginE:
	.zero		1
	.type		_ZN40_INTERNAL_81ca3c9f_4_k_cu_e28c6f19_238414cuda3std3__48in_placeE,@object
	.size		_ZN40_INTERNAL_81ca3c9f_4_k_cu_e28c6f19_238414cuda3std3__48in_placeE,(_ZN40_INTERNAL_81ca3c9f_4_k_cu_e28c6f19_238414cuda3std6ranges3__45__cpo9iter_moveE - _ZN40_INTERNAL_81ca3c9f_4_k_cu_e28c6f19_238414cuda3std3__48in_placeE)
_ZN40_INTERNAL_81ca3c9f_4_k_cu_e28c6f19_238414cuda3std3__48in_placeE:
	.zero		1
	.type		_ZN40_INTERNAL_81ca3c9f_4_k_cu_e28c6f19_238414cuda3std6ranges3__45__cpo9iter_moveE,@object
	.size		_ZN40_INTERNAL_81ca3c9f_4_k_cu_e28c6f19_238414cuda3std6ranges3__45__cpo9iter_moveE,(_ZN40_INTERNAL_81ca3c9f_4_k_cu_e28c6f19_238414cuda3std3__45__cpo5beginE - _ZN40_INTERNAL_81ca3c9f_4_k_cu_e28c6f19_238414cuda3std6ranges3__45__cpo9iter_moveE)
_ZN40_INTERNAL_81ca3c9f_4_k_cu_e28c6f19_238414cuda3std6ranges3__45__cpo9iter_moveE:
	.zero		1
	.type		_ZN40_INTERNAL_81ca3c9f_4_k_cu_e28c6f19_238414cuda3std3__45__cpo5beginE,@object
	.size		_ZN40_INTERNAL_81ca3c9f_4_k_cu_e28c6f19_238414cuda3std3__45__cpo5beginE,(_ZN40_INTERNAL_81ca3c9f_4_k_cu_e28c6f19_238414cuda3std3__442_GLOBAL__N__81ca3c9f_4_k_cu_e28c6f19_238416ignoreE - _ZN40_INTERNAL_81ca3c9f_4_k_cu_e28c6f19_238414cuda3std3__45__cpo5beginE)
_ZN40_INTERNAL_81ca3c9f_4_k_cu_e28c6f19_238414cuda3std3__45__cpo5beginE:
	.zero		1
	.type		_ZN40_INTERNAL_81ca3c9f_4_k_cu_e28c6f19_238414cuda3std3__442_GLOBAL__N__81ca3c9f_4_k_cu_e28c6f19_238416ignoreE,@object
	.size		_ZN40_INTERNAL_81ca3c9f_4_k_cu_e28c6f19_238414cuda3std3__442_GLOBAL__N__81ca3c9f_4_k_cu_e28c6f19_238416ignoreE,(_ZN40_INTERNAL_81ca3c9f_4_k_cu_e28c6f19_238414cute7productE - _ZN40_INTERNAL_81ca3c9f_4_k_cu_e28c6f19_238414cuda3std3__442_GLOBAL__N__81ca3c9f_4_k_cu_e28c6f19_238416ignoreE)
_ZN40_INTERNAL_81ca3c9f_4_k_cu_e28c6f19_238414cuda3std3__442_GLOBAL__N__81ca3c9f_4_k_cu_e28c6f19_238416ignoreE:
	.zero		1
	.type		_ZN40_INTERNAL_81ca3c9f_4_k_cu_e28c6f19_238414cute7productE,@object
	.size		_ZN40_INTERNAL_81ca3c9f_4_k_cu_e28c6f19_238414cute7productE,(_ZN40_INTERNAL_81ca3c9f_4_k_cu_e28c6f19_238414cuda3std3__45__cpo3endE - _ZN40_INTERNAL_81ca3c9f_4_k_cu_e28c6f19_238414cute7productE)
_ZN40_INTERNAL_81ca3c9f_4_k_cu_e28c6f19_238414cute7productE:
	.zero		1
	.type		_ZN40_INTERNAL_81ca3c9f_4_k_cu_e28c6f19_238414cuda3std3__45__cpo3endE,@object
	.size		_ZN40_INTERNAL_81ca3c9f_4_k_cu_e28c6f19_238414cuda3std3__45__cpo3endE,(_ZN40_INTERNAL_81ca3c9f_4_k_cu_e28c6f19_238414cuda3std3__419piecewise_constructE - _ZN40_INTERNAL_81ca3c9f_4_k_cu_e28c6f19_238414cuda3std3__45__cpo3endE)
_ZN40_INTERNAL_81ca3c9f_4_k_cu_e28c6f19_238414cuda3std3__45__cpo3endE:
	.zero		1
	.type		_ZN40_INTERNAL_81ca3c9f_4_k_cu_e28c6f19_238414cuda3std3__419piecewise_constructE,@object
	.size		_ZN40_INTERNAL_81ca3c9f_4_k_cu_e28c6f19_238414cuda3std3__419piecewise_constructE,(_ZN40_INTERNAL_81ca3c9f_4_k_cu_e28c6f19_238414cuda3std3__45__cpo4cendE - _ZN40_INTERNAL_81ca3c9f_4_k_cu_e28c6f19_238414cuda3std3__419piecewise_constructE)
_ZN40_INTERNAL_81ca3c9f_4_k_cu_e28c6f19_238414cuda3std3__419piecewise_constructE:
	.zero		1
	.type		_ZN40_INTERNAL_81ca3c9f_4_k_cu_e28c6f19_238414cuda3std3__45__cpo4cendE,@object
	.size		_ZN40_INTERNAL_81ca3c9f_4_k_cu_e28c6f19_238414cuda3std3__45__cpo4cendE,(_ZN40_INTERNAL_81ca3c9f_4_k_cu_e28c6f19_238414cuda3std6ranges3__45__cpo4swapE - _ZN40_INTERNAL_81ca3c9f_4_k_cu_e28c6f19_238414cuda3std3__45__cpo4cendE)
_ZN40_INTERNAL_81ca3c9f_4_k_cu_e28c6f19_238414cuda3std3__45__cpo4cendE:
	.zero		1
	.type		_ZN40_INTERNAL_81ca3c9f_4_k_cu_e28c6f19_238414cuda3std6ranges3__45__cpo4swapE,@object
	.size		_ZN40_INTERNAL_81ca3c9f_4_k_cu_e28c6f19_238414cuda3std6ranges3__45__cpo4swapE,(.L_10 - _ZN40_INTERNAL_81ca3c9f_4_k_cu_e28c6f19_238414cuda3std6ranges3__45__cpo4swapE)
_ZN40_INTERNAL_81ca3c9f_4_k_cu_e28c6f19_238414cuda3std6ranges3__45__cpo4swapE:
	.zero		1
.L_10:


//--------------------- .nv.constant0._ZN7cutlass13device_kernelINS_4gemm6kernel13GemmUniversalIN4cute5tupleIJiiiiEEENS1_10collective13CollectiveMmaINS1_35MainloopSm100TmaUmmaWarpSpecializedILi16ELi2ELi4ENS5_IJNS4_1CILi4EEENSA_ILi2EEENSA_ILi1EEEEEEEENS5_IJNSA_ILi128EEENSA_ILi64EEENSA_ILi32EEEEEEfNS5_IJlSD_lEEEfSK_NS4_8TiledMMAINS4_8MMA_AtomIJNS4_23SM100_MMA_TF32_2x1SM_SSINS_10tfloat32_tESO_fLi128ELi64ELNS4_4UMMA5MajorE0ELSQ_0ELNSP_7ScaleInE0ELSR_0EEEEEENS4_6LayoutINS5_IJSD_SD_SD_EEENS5_IJNSA_ILi0EEESW_SW_EEEEENS5_IJNS4_10UnderscoreESZ_SZ_EEEEENS4_28SM100_TMA_2SM_LOAD_MULTICASTENS4_14ComposedLayoutINS4_7SwizzleILi3ELi4ELi3EEENS4_18smem_ptr_flag_bitsILi32EEENSU_INS5_IJNSA_ILi8EEESI_EEENS5_IJSI_SD_EEEEEEEvNS4_8identityES12_S1C_vS1D_EENS_8epilogue10collective18CollectiveEpilogueINS1F_23Sm100TmaWarpSpecializedILi3ELi2ELi16ELb1ELb0EEEJNS5_IJSH_SH_SI_EEENS5_IJNSU_ISH_SD_EENSU_INS5_IJNSA_ILi16EEESC_EEENS5_IJSD_SI_EEEEEEEEfSK_fSK_NS1F_6fusion15FusionCallbacksIS1J_NS1R_17LinearCombinationIffffLNS_15FloatRoundStyleE2EEES1K_S1Q_JEEENS4_5SM1004TMEM4LOAD26SM100_TMEM_LOAD_32dp32b16xENS4_13SM90_TMA_LOADENS13_INS14_ILi2ELi4ELi3EEES17_NSU_INS5_IJS18_S1M_EEENS5_IJS1M_SD_EEEEEEENS4_39AutoVectorizingCopyWithAssumedAlignmentILi128EEENS4_14SM90_TMA_STOREES26_S28_S28_EEEvvEEEEvNT_6ParamsE --------------------------
	.section	.nv.constant0._ZN7cutlass13device_kernelINS_4gemm6kernel13GemmUniversalIN4cute5tupleIJiiiiEEENS1_10collective13CollectiveMmaINS1_35MainloopSm100TmaUmmaWarpSpecializedILi16ELi2ELi4ENS5_IJNS4_1CILi4EEENSA_ILi2EEENSA_ILi1EEEEEEEENS5_IJNSA_ILi128EEENSA_ILi64EEENSA_ILi32EEEEEEfNS5_IJlSD_lEEEfSK_NS4_8TiledMMAINS4_8MMA_AtomIJNS4_23SM100_MMA_TF32_2x1SM_SSINS_10tfloat32_tESO_fLi128ELi64ELNS4_4UMMA5MajorE0ELSQ_0ELNSP_7ScaleInE0ELSR_0EEEEEENS4_6LayoutINS5_IJSD_SD_SD_EEENS5_IJNSA_ILi0EEESW_SW_EEEEENS5_IJNS4_10UnderscoreESZ_SZ_EEEEENS4_28SM100_TMA_2SM_LOAD_MULTICASTENS4_14ComposedLayoutINS4_7SwizzleILi3ELi4ELi3EEENS4_18smem_ptr_flag_bitsILi32EEENSU_INS5_IJNSA_ILi8EEESI_EEENS5_IJSI_SD_EEEEEEEvNS4_8identityES12_S1C_vS1D_EENS_8epilogue10collective18CollectiveEpilogueINS1F_23Sm100TmaWarpSpecializedILi3ELi2ELi16ELb1ELb0EEEJNS5_IJSH_SH_SI_EEENS5_IJNSU_ISH_SD_EENSU_INS5_IJNSA_ILi16EEESC_EEENS5_IJSD_SI_EEEEEEEEfSK_fSK_NS1F_6fusion15FusionCallbacksIS1J_NS1R_17LinearCombinationIffffLNS_15FloatRoundStyleE2EEES1K_S1Q_JEEENS4_5SM1004TMEM4LOAD26SM100_TMEM_LOAD_32dp32b16xENS4_13SM90_TMA_LOADENS13_INS14_ILi2ELi4ELi3EEES17_NSU_INS5_IJS18_S1M_EEENS5_IJS1M_SD_EEEEEEENS4_39AutoVectorizingCopyWithAssumedAlignmentILi128EEENS4_14SM90_TMA_STOREES26_S28_S28_EEEvvEEEEvNT_6ParamsE,"a",@progbits
	.sectionflags	@""
	.align	4
.nv.constant0._ZN7cutlass13device_kernelINS_4gemm6kernel13GemmUniversalIN4cute5tupleIJiiiiEEENS1_10collective13CollectiveMmaINS1_35MainloopSm100TmaUmmaWarpSpecializedILi16ELi2ELi4ENS5_IJNS4_1CILi4EEENSA_ILi2EEENSA_ILi1EEEEEEEENS5_IJNSA_ILi128EEENSA_ILi64EEENSA_ILi32EEEEEEfNS5_IJlSD_lEEEfSK_NS4_8TiledMMAINS4_8MMA_AtomIJNS4_23SM100_MMA_TF32_2x1SM_SSINS_10tfloat32_tESO_fLi128ELi64ELNS4_4UMMA5MajorE0ELSQ_0ELNSP_7ScaleInE0ELSR_0EEEEEENS4_6LayoutINS5_IJSD_SD_SD_EEENS5_IJNSA_ILi0EEESW_SW_EEEEENS5_IJNS4_10UnderscoreESZ_SZ_EEEEENS4_28SM100_TMA_2SM_LOAD_MULTICASTENS4_14ComposedLayoutINS4_7SwizzleILi3ELi4ELi3EEENS4_18smem_ptr_flag_bitsILi32EEENSU_INS5_IJNSA_ILi8EEESI_EEENS5_IJSI_SD_EEEEEEEvNS4_8identityES12_S1C_vS1D_EENS_8epilogue10collective18CollectiveEpilogueINS1F_23Sm100TmaWarpSpecializedILi3ELi2ELi16ELb1ELb0EEEJNS5_IJSH_SH_SI_EEENS5_IJNSU_ISH_SD_EENSU_INS5_IJNSA_ILi16EEESC_EEENS5_IJSD_SI_EEEEEEEEfSK_fSK_NS1F_6fusion15FusionCallbacksIS1J_NS1R_17LinearCombinationIffffLNS_15FloatRoundStyleE2EEES1K_S1Q_JEEENS4_5SM1004TMEM4LOAD26SM100_TMEM_LOAD_32dp32b16xENS4_13SM90_TMA_LOADENS13_INS14_ILi2ELi4ELi3EEES17_NSU_INS5_IJS18_S1M_EEENS5_IJS1M_SD_EEEEEEENS4_39AutoVectorizingCopyWithAssumedAlignmentILi128EEENS4_14SM90_TMA_STOREES26_S28_S28_EEEvvEEEEvNT_6ParamsE:
	.zero		2944


//--------------------- SYMBOLS --------------------------

	.type		.nv.reservedSmem.offset0,@object
	.size		.nv.reservedSmem.offset0,0x4
	.type		.nv.reservedSmem.cap,@object
	.size		.nv.reservedSmem.cap,0x4
	.type		__assertfail,@function
